//
// Generated by NVIDIA NVVM Compiler
//
// Compiler Build ID: CL-36424714
// Cuda compilation tools, release 13.0, V13.0.88
// Based on NVVM 20.0.0
//

.version 9.0
.target sm_100
.address_size 64

	// .globl	_Z16transform_pointsPfS_S_iffff
.global .align 4 .b8 __cudart_i2opi_f[24] = {65, 144, 67, 60, 153, 149, 98, 219, 192, 221, 52, 245, 209, 87, 39, 252, 41, 21, 68, 78, 110, 131, 249, 162};

.visible .entry _Z16transform_pointsPfS_S_iffff(
	.param .u64 .ptr .align 1 _Z16transform_pointsPfS_S_iffff_param_0,
	.param .u64 .ptr .align 1 _Z16transform_pointsPfS_S_iffff_param_1,
	.param .u64 .ptr .align 1 _Z16transform_pointsPfS_S_iffff_param_2,
	.param .u32 _Z16transform_pointsPfS_S_iffff_param_3,
	.param .f32 _Z16transform_pointsPfS_S_iffff_param_4,
	.param .f32 _Z16transform_pointsPfS_S_iffff_param_5,
	.param .f32 _Z16transform_pointsPfS_S_iffff_param_6,
	.param .f32 _Z16transform_pointsPfS_S_iffff_param_7
)
{
	.local .align 4 .b8 	__local_depot0[28];
	.reg .b64 	%SP;
	.reg .b64 	%SPL;
	.reg .pred 	%p<34>;
	.reg .b32 	%r<161>;
	.reg .b32 	%f<102>;
	.reg .b64 	%rd<87>;
	.reg .b64 	%fd<9>;

	mov.u64 	%SPL, __local_depot0;
	ld.param.u64 	%rd32, [_Z16transform_pointsPfS_S_iffff_param_0];
	ld.param.u64 	%rd33, [_Z16transform_pointsPfS_S_iffff_param_1];
	ld.param.u64 	%rd34, [_Z16transform_pointsPfS_S_iffff_param_2];
	ld.param.u32 	%r55, [_Z16transform_pointsPfS_S_iffff_param_3];
	ld.param.f32 	%f20, [_Z16transform_pointsPfS_S_iffff_param_4];
	ld.param.f32 	%f21, [_Z16transform_pointsPfS_S_iffff_param_5];
	ld.param.f32 	%f22, [_Z16transform_pointsPfS_S_iffff_param_6];
	ld.param.f32 	%f23, [_Z16transform_pointsPfS_S_iffff_param_7];
	add.u64 	%rd1, %SPL, 0;
	mov.u32 	%r56, %tid.x;
	mov.u32 	%r57, %ctaid.x;
	mov.u32 	%r58, %ntid.x;
	mad.lo.s32 	%r1, %r57, %r58, %r56;
	setp.ge.s32 	%p1, %r1, %r55;
	@%p1 bra 	$L__BB0_34;
	cvta.to.global.u64 	%rd36, %rd32;
	mul.wide.s32 	%rd37, %r1, 4;
	add.s64 	%rd2, %rd36, %rd37;
	ld.global.f32 	%f1, [%rd2];
	mul.f32 	%f24, %f20, 0f3F22F983;
	cvt.rni.s32.f32 	%r160, %f24;
	cvt.rn.f32.s32 	%f25, %r160;
	fma.rn.f32 	%f26, %f25, 0fBFC90FDA, %f20;
	fma.rn.f32 	%f27, %f25, 0fB3A22168, %f26;
	fma.rn.f32 	%f101, %f25, 0fA7C234C5, %f27;
	abs.f32 	%f3, %f20;
	setp.ltu.f32 	%p2, %f3, 0f47CE4780;
	mov.u32 	%r148, %r160;
	mov.f32 	%f98, %f101;
	@%p2 bra 	$L__BB0_9;
	setp.neu.f32 	%p3, %f3, 0f7F800000;
	@%p3 bra 	$L__BB0_4;
	mov.f32 	%f30, 0f00000000;
	mul.rn.f32 	%f98, %f20, %f30;
	mov.b32 	%r148, 0;
	bra.uni 	$L__BB0_9;
$L__BB0_4:
	mov.b32 	%r3, %f20;
	shl.b32 	%r60, %r3, 8;
	or.b32  	%r4, %r60, -2147483648;
	mov.b64 	%rd77, 0;
	mov.b32 	%r145, 0;
	mov.u64 	%rd75, __cudart_i2opi_f;
	mov.u64 	%rd76, %rd1;
$L__BB0_5:
	.pragma "nounroll";
	ld.global.nc.u32 	%r61, [%rd75];
	mad.wide.u32 	%rd40, %r61, %r4, %rd77;
	shr.u64 	%rd77, %rd40, 32;
	st.local.u32 	[%rd76], %rd40;
	add.s32 	%r145, %r145, 1;
	add.s64 	%rd76, %rd76, 4;
	add.s64 	%rd75, %rd75, 4;
	setp.ne.s32 	%p4, %r145, 6;
	@%p4 bra 	$L__BB0_5;
	shr.u32 	%r62, %r3, 23;
	st.local.u32 	[%rd1+24], %rd77;
	and.b32  	%r7, %r62, 31;
	and.b32  	%r63, %r62, 224;
	add.s32 	%r64, %r63, -128;
	shr.u32 	%r65, %r64, 5;
	mul.wide.u32 	%rd41, %r65, 4;
	sub.s64 	%rd9, %rd1, %rd41;
	ld.local.u32 	%r146, [%rd9+24];
	ld.local.u32 	%r147, [%rd9+20];
	setp.eq.s32 	%p5, %r7, 0;
	@%p5 bra 	$L__BB0_8;
	shf.l.wrap.b32 	%r146, %r147, %r146, %r7;
	ld.local.u32 	%r66, [%rd9+16];
	shf.l.wrap.b32 	%r147, %r66, %r147, %r7;
$L__BB0_8:
	shr.u32 	%r67, %r146, 30;
	shf.l.wrap.b32 	%r68, %r147, %r146, 2;
	shl.b32 	%r69, %r147, 2;
	shr.u32 	%r70, %r68, 31;
	add.s32 	%r71, %r70, %r67;
	neg.s32 	%r72, %r71;
	setp.lt.s32 	%p6, %r3, 0;
	selp.b32 	%r148, %r72, %r71, %p6;
	xor.b32  	%r73, %r68, %r3;
	shr.s32 	%r74, %r68, 31;
	xor.b32  	%r75, %r74, %r68;
	xor.b32  	%r76, %r74, %r69;
	cvt.u64.u32 	%rd42, %r75;
	shl.b64 	%rd43, %rd42, 32;
	cvt.u64.u32 	%rd44, %r76;
	or.b64  	%rd45, %rd43, %rd44;
	cvt.rn.f64.s64 	%fd1, %rd45;
	mul.f64 	%fd2, %fd1, 0d3BF921FB54442D19;
	cvt.rn.f32.f64 	%f28, %fd2;
	neg.f32 	%f29, %f28;
	setp.lt.s32 	%p7, %r73, 0;
	selp.f32 	%f98, %f29, %f28, %p7;
$L__BB0_9:
	setp.ltu.f32 	%p8, %f3, 0f47CE4780;
	add.s32 	%r78, %r148, 1;
	mul.rn.f32 	%f31, %f98, %f98;
	and.b32  	%r79, %r148, 1;
	setp.eq.b32 	%p9, %r79, 1;
	selp.f32 	%f32, %f98, 0f3F800000, %p9;
	fma.rn.f32 	%f33, %f31, %f32, 0f00000000;
	fma.rn.f32 	%f34, %f31, 0f37CBAC00, 0fBAB607ED;
	selp.f32 	%f35, 0fB94D4153, %f34, %p9;
	selp.f32 	%f36, 0f3C0885E4, 0f3D2AAABB, %p9;
	fma.rn.f32 	%f37, %f35, %f31, %f36;
	selp.f32 	%f38, 0fBE2AAAA8, 0fBEFFFFFF, %p9;
	fma.rn.f32 	%f39, %f37, %f31, %f38;
	fma.rn.f32 	%f40, %f39, %f33, %f32;
	and.b32  	%r80, %r78, 2;
	setp.eq.s32 	%p10, %r80, 0;
	mov.f32 	%f41, 0f00000000;
	sub.f32 	%f42, %f41, %f40;
	selp.f32 	%f7, %f40, %f42, %p10;
	cvta.to.global.u64 	%rd46, %rd33;
	add.s64 	%rd10, %rd46, %rd37;
	ld.global.f32 	%f8, [%rd10];
	mov.u32 	%r152, %r160;
	mov.f32 	%f99, %f101;
	@%p8 bra 	$L__BB0_17;
	setp.neu.f32 	%p11, %f3, 0f7F800000;
	@%p11 bra 	$L__BB0_12;
	mov.f32 	%f45, 0f00000000;
	mul.rn.f32 	%f99, %f20, %f45;
	mov.b32 	%r152, 0;
	bra.uni 	$L__BB0_17;
$L__BB0_12:
	mov.b32 	%r16, %f20;
	shl.b32 	%r82, %r16, 8;
	or.b32  	%r17, %r82, -2147483648;
	mov.b64 	%rd80, 0;
	mov.b32 	%r149, 0;
	mov.u64 	%rd78, __cudart_i2opi_f;
	mov.u64 	%rd79, %rd1;
$L__BB0_13:
	.pragma "nounroll";
	ld.global.nc.u32 	%r83, [%rd78];
	mad.wide.u32 	%rd50, %r83, %r17, %rd80;
	shr.u64 	%rd80, %rd50, 32;
	st.local.u32 	[%rd79], %rd50;
	add.s32 	%r149, %r149, 1;
	add.s64 	%rd79, %rd79, 4;
	add.s64 	%rd78, %rd78, 4;
	setp.ne.s32 	%p12, %r149, 6;
	@%p12 bra 	$L__BB0_13;
	shr.u32 	%r84, %r16, 23;
	st.local.u32 	[%rd1+24], %rd80;
	and.b32  	%r20, %r84, 31;
	and.b32  	%r85, %r84, 224;
	add.s32 	%r86, %r85, -128;
	shr.u32 	%r87, %r86, 5;
	mul.wide.u32 	%rd51, %r87, 4;
	sub.s64 	%rd17, %rd1, %rd51;
	ld.local.u32 	%r150, [%rd17+24];
	ld.local.u32 	%r151, [%rd17+20];
	setp.eq.s32 	%p13, %r20, 0;
	@%p13 bra 	$L__BB0_16;
	shf.l.wrap.b32 	%r150, %r151, %r150, %r20;
	ld.local.u32 	%r88, [%rd17+16];
	shf.l.wrap.b32 	%r151, %r88, %r151, %r20;
$L__BB0_16:
	shr.u32 	%r89, %r150, 30;
	shf.l.wrap.b32 	%r90, %r151, %r150, 2;
	shl.b32 	%r91, %r151, 2;
	shr.u32 	%r92, %r90, 31;
	add.s32 	%r93, %r92, %r89;
	neg.s32 	%r94, %r93;
	setp.lt.s32 	%p14, %r16, 0;
	selp.b32 	%r152, %r94, %r93, %p14;
	xor.b32  	%r95, %r90, %r16;
	shr.s32 	%r96, %r90, 31;
	xor.b32  	%r97, %r96, %r90;
	xor.b32  	%r98, %r96, %r91;
	cvt.u64.u32 	%rd52, %r97;
	shl.b64 	%rd53, %rd52, 32;
	cvt.u64.u32 	%rd54, %r98;
	or.b64  	%rd55, %rd53, %rd54;
	cvt.rn.f64.s64 	%fd3, %rd55;
	mul.f64 	%fd4, %fd3, 0d3BF921FB54442D19;
	cvt.rn.f32.f64 	%f43, %fd4;
	neg.f32 	%f44, %f43;
	setp.lt.s32 	%p15, %r95, 0;
	selp.f32 	%f99, %f44, %f43, %p15;
$L__BB0_17:
	setp.ltu.f32 	%p16, %f3, 0f47CE4780;
	mul.rn.f32 	%f46, %f99, %f99;
	and.b32  	%r100, %r152, 1;
	setp.eq.b32 	%p17, %r100, 1;
	selp.f32 	%f47, 0f3F800000, %f99, %p17;
	fma.rn.f32 	%f48, %f46, %f47, 0f00000000;
	fma.rn.f32 	%f49, %f46, 0f37CBAC00, 0fBAB607ED;
	selp.f32 	%f50, %f49, 0fB94D4153, %p17;
	selp.f32 	%f51, 0f3D2AAABB, 0f3C0885E4, %p17;
	fma.rn.f32 	%f52, %f50, %f46, %f51;
	selp.f32 	%f53, 0fBEFFFFFF, 0fBE2AAAA8, %p17;
	fma.rn.f32 	%f54, %f52, %f46, %f53;
	fma.rn.f32 	%f55, %f54, %f48, %f47;
	and.b32  	%r101, %r152, 2;
	setp.eq.s32 	%p18, %r101, 0;
	mov.f32 	%f56, 0f00000000;
	sub.f32 	%f57, %f56, %f55;
	selp.f32 	%f58, %f55, %f57, %p18;
	mul.f32 	%f59, %f8, %f58;
	mul.f32 	%f60, %f1, %f7;
	sub.f32 	%f12, %f60, %f59;
	mov.u32 	%r156, %r160;
	mov.f32 	%f100, %f101;
	@%p16 bra 	$L__BB0_25;
	setp.neu.f32 	%p19, %f3, 0f7F800000;
	@%p19 bra 	$L__BB0_20;
	mov.f32 	%f63, 0f00000000;
	mul.rn.f32 	%f100, %f20, %f63;
	mov.b32 	%r156, 0;
	bra.uni 	$L__BB0_25;
$L__BB0_20:
	mov.b32 	%r29, %f20;
	shl.b32 	%r103, %r29, 8;
	or.b32  	%r30, %r103, -2147483648;
	mov.b64 	%rd83, 0;
	mov.b32 	%r153, 0;
	mov.u64 	%rd81, __cudart_i2opi_f;
	mov.u64 	%rd82, %rd1;
$L__BB0_21:
	.pragma "nounroll";
	ld.global.nc.u32 	%r104, [%rd81];
	mad.wide.u32 	%rd58, %r104, %r30, %rd83;
	shr.u64 	%rd83, %rd58, 32;
	st.local.u32 	[%rd82], %rd58;
	add.s32 	%r153, %r153, 1;
	add.s64 	%rd82, %rd82, 4;
	add.s64 	%rd81, %rd81, 4;
	setp.ne.s32 	%p20, %r153, 6;
	@%p20 bra 	$L__BB0_21;
	shr.u32 	%r105, %r29, 23;
	st.local.u32 	[%rd1+24], %rd83;
	and.b32  	%r33, %r105, 31;
	and.b32  	%r106, %r105, 224;
	add.s32 	%r107, %r106, -128;
	shr.u32 	%r108, %r107, 5;
	mul.wide.u32 	%rd59, %r108, 4;
	sub.s64 	%rd24, %rd1, %rd59;
	ld.local.u32 	%r154, [%rd24+24];
	ld.local.u32 	%r155, [%rd24+20];
	setp.eq.s32 	%p21, %r33, 0;
	@%p21 bra 	$L__BB0_24;
	shf.l.wrap.b32 	%r154, %r155, %r154, %r33;
	ld.local.u32 	%r109, [%rd24+16];
	shf.l.wrap.b32 	%r155, %r109, %r155, %r33;
$L__BB0_24:
	shr.u32 	%r110, %r154, 30;
	shf.l.wrap.b32 	%r111, %r155, %r154, 2;
	shl.b32 	%r112, %r155, 2;
	shr.u32 	%r113, %r111, 31;
	add.s32 	%r114, %r113, %r110;
	neg.s32 	%r115, %r114;
	setp.lt.s32 	%p22, %r29, 0;
	selp.b32 	%r156, %r115, %r114, %p22;
	xor.b32  	%r116, %r111, %r29;
	shr.s32 	%r117, %r111, 31;
	xor.b32  	%r118, %r117, %r111;
	xor.b32  	%r119, %r117, %r112;
	cvt.u64.u32 	%rd60, %r118;
	shl.b64 	%rd61, %rd60, 32;
	cvt.u64.u32 	%rd62, %r119;
	or.b64  	%rd63, %rd61, %rd62;
	cvt.rn.f64.s64 	%fd5, %rd63;
	mul.f64 	%fd6, %fd5, 0d3BF921FB54442D19;
	cvt.rn.f32.f64 	%f61, %fd6;
	neg.f32 	%f62, %f61;
	setp.lt.s32 	%p23, %r116, 0;
	selp.f32 	%f100, %f62, %f61, %p23;
$L__BB0_25:
	setp.ltu.f32 	%p24, %f3, 0f47CE4780;
	mul.rn.f32 	%f64, %f100, %f100;
	and.b32  	%r121, %r156, 1;
	setp.eq.b32 	%p25, %r121, 1;
	selp.f32 	%f65, 0f3F800000, %f100, %p25;
	fma.rn.f32 	%f66, %f64, %f65, 0f00000000;
	fma.rn.f32 	%f67, %f64, 0f37CBAC00, 0fBAB607ED;
	selp.f32 	%f68, %f67, 0fB94D4153, %p25;
	selp.f32 	%f69, 0f3D2AAABB, 0f3C0885E4, %p25;
	fma.rn.f32 	%f70, %f68, %f64, %f69;
	selp.f32 	%f71, 0fBEFFFFFF, 0fBE2AAAA8, %p25;
	fma.rn.f32 	%f72, %f70, %f64, %f71;
	fma.rn.f32 	%f73, %f72, %f66, %f65;
	and.b32  	%r122, %r156, 2;
	setp.eq.s32 	%p26, %r122, 0;
	mov.f32 	%f74, 0f00000000;
	sub.f32 	%f75, %f74, %f73;
	selp.f32 	%f76, %f73, %f75, %p26;
	mul.f32 	%f16, %f1, %f76;
	@%p24 bra 	$L__BB0_33;
	setp.neu.f32 	%p27, %f3, 0f7F800000;
	@%p27 bra 	$L__BB0_28;
	mov.f32 	%f79, 0f00000000;
	mul.rn.f32 	%f101, %f20, %f79;
	mov.b32 	%r160, 0;
	bra.uni 	$L__BB0_33;
$L__BB0_28:
	mov.b32 	%r42, %f20;
	shl.b32 	%r124, %r42, 8;
	or.b32  	%r43, %r124, -2147483648;
	mov.b64 	%rd86, 0;
	mov.b32 	%r157, 0;
	mov.u64 	%rd84, __cudart_i2opi_f;
	mov.u64 	%rd85, %rd1;
$L__BB0_29:
	.pragma "nounroll";
	ld.global.nc.u32 	%r125, [%rd84];
	mad.wide.u32 	%rd66, %r125, %r43, %rd86;
	shr.u64 	%rd86, %rd66, 32;
	st.local.u32 	[%rd85], %rd66;
	add.s32 	%r157, %r157, 1;
	add.s64 	%rd85, %rd85, 4;
	add.s64 	%rd84, %rd84, 4;
	setp.ne.s32 	%p28, %r157, 6;
	@%p28 bra 	$L__BB0_29;
	shr.u32 	%r126, %r42, 23;
	st.local.u32 	[%rd1+24], %rd86;
	and.b32  	%r46, %r126, 31;
	and.b32  	%r127, %r126, 224;
	add.s32 	%r128, %r127, -128;
	shr.u32 	%r129, %r128, 5;
	mul.wide.u32 	%rd67, %r129, 4;
	sub.s64 	%rd31, %rd1, %rd67;
	ld.local.u32 	%r158, [%rd31+24];
	ld.local.u32 	%r159, [%rd31+20];
	setp.eq.s32 	%p29, %r46, 0;
	@%p29 bra 	$L__BB0_32;
	shf.l.wrap.b32 	%r158, %r159, %r158, %r46;
	ld.local.u32 	%r130, [%rd31+16];
	shf.l.wrap.b32 	%r159, %r130, %r159, %r46;
$L__BB0_32:
	shr.u32 	%r131, %r158, 30;
	shf.l.wrap.b32 	%r132, %r159, %r158, 2;
	shl.b32 	%r133, %r159, 2;
	shr.u32 	%r134, %r132, 31;
	add.s32 	%r135, %r134, %r131;
	neg.s32 	%r136, %r135;
	setp.lt.s32 	%p30, %r42, 0;
	selp.b32 	%r160, %r136, %r135, %p30;
	xor.b32  	%r137, %r132, %r42;
	shr.s32 	%r138, %r132, 31;
	xor.b32  	%r139, %r138, %r132;
	xor.b32  	%r140, %r138, %r133;
	cvt.u64.u32 	%rd68, %r139;
	shl.b64 	%rd69, %rd68, 32;
	cvt.u64.u32 	%rd70, %r140;
	or.b64  	%rd71, %rd69, %rd70;
	cvt.rn.f64.s64 	%fd7, %rd71;
	mul.f64 	%fd8, %fd7, 0d3BF921FB54442D19;
	cvt.rn.f32.f64 	%f77, %fd8;
	neg.f32 	%f78, %f77;
	setp.lt.s32 	%p31, %r137, 0;
	selp.f32 	%f101, %f78, %f77, %p31;
$L__BB0_33:
	add.s32 	%r142, %r160, 1;
	mul.rn.f32 	%f80, %f101, %f101;
	and.b32  	%r143, %r160, 1;
	setp.eq.b32 	%p32, %r143, 1;
	selp.f32 	%f81, %f101, 0f3F800000, %p32;
	fma.rn.f32 	%f82, %f80, %f81, 0f00000000;
	fma.rn.f32 	%f83, %f80, 0f37CBAC00, 0fBAB607ED;
	selp.f32 	%f84, 0fB94D4153, %f83, %p32;
	selp.f32 	%f85, 0f3C0885E4, 0f3D2AAABB, %p32;
	fma.rn.f32 	%f86, %f84, %f80, %f85;
	selp.f32 	%f87, 0fBE2AAAA8, 0fBEFFFFFF, %p32;
	fma.rn.f32 	%f88, %f86, %f80, %f87;
	fma.rn.f32 	%f89, %f88, %f82, %f81;
	and.b32  	%r144, %r142, 2;
	setp.eq.s32 	%p33, %r144, 0;
	mov.f32 	%f90, 0f00000000;
	sub.f32 	%f91, %f90, %f89;
	selp.f32 	%f92, %f89, %f91, %p33;
	fma.rn.f32 	%f93, %f8, %f92, %f16;
	add.f32 	%f94, %f21, %f12;
	st.global.f32 	[%rd2], %f94;
	add.f32 	%f95, %f22, %f93;
	st.global.f32 	[%rd10], %f95;
	cvta.to.global.u64 	%rd72, %rd34;
	mul.wide.s32 	%rd73, %r1, 4;
	add.s64 	%rd74, %rd72, %rd73;
	ld.global.f32 	%f96, [%rd74];
	add.f32 	%f97, %f23, %f96;
	st.global.f32 	[%rd74], %f97;
$L__BB0_34:
	ret;

}


// ===== COMPILED SASS (sm_100) =====

	.target	sm_100

	.elftype	@"ET_EXEC"


//--------------------- .note.nv.tkinfo           --------------------------
	.section	.note.nv.tkinfo,"",@"SHT_NOTE"
	.sectionflags	@"SHF_NOTE_NV_TKINFO"
	.tkinfo
        /*0018*/ 	.word	0x00000002
        /*0030*/ 	.string	""
        /*0030*/ 	.string	"ptxas"
        /*0030*/ 	.string	"Cuda compilation tools, release 13.0, V13.0.88"
        /*0030*/ 	.string	"Build cuda_13.0.r13.0/compiler.36424714_0"
        /*0030*/ 	.string	"-arch sm_100 -m 64 "



//--------------------- .note.nv.cuinfo           --------------------------
	.section	.note.nv.cuinfo,"",@"SHT_NOTE"
	.sectionflags	@"SHF_NOTE_NV_CUINFO"
        /*0018*/ 	.short	0x0002
        /*001a*/ 	.short	0x0064
        /*001c*/ 	.short	0x0082
	.zero		2


//--------------------- .nv.info                  --------------------------
	.section	.nv.info,"",@"SHT_CUDA_INFO"
	.align	4


	//----- nvinfo : EIATTR_REGCOUNT
	.align		4
        /*0000*/ 	.byte	0x04, 0x2f
        /*0002*/ 	.short	(.L_2 - .L_1)
	.align		4
.L_1:
        /*0004*/ 	.word	index@(_Z16transform_pointsPfS_S_iffff)
        /*0008*/ 	.word	0x0000001e


	//----- nvinfo : EIATTR_FRAME_SIZE
	.align		4
.L_2:
        /*000c*/ 	.byte	0x04, 0x11
        /*000e*/ 	.short	(.L_4 - .L_3)
	.align		4
.L_3:
        /*0010*/ 	.word	index@(_Z16transform_pointsPfS_S_iffff)
        /*0014*/ 	.word	0x00000000


	//----- nvinfo : EIATTR_MIN_STACK_SIZE
	.align		4
.L_4:
        /*0018*/ 	.byte	0x04, 0x12
        /*001a*/ 	.short	(.L_6 - .L_5)
	.align		4
.L_5:
        /*001c*/ 	.word	index@(_Z16transform_pointsPfS_S_iffff)
        /*0020*/ 	.word	0x00000000
.L_6:


//--------------------- .nv.compat                --------------------------
	.section	.nv.compat,"",@"SHT_CUDA_COMPAT_INFO"
	.align	4
        /*0000*/ 	.byte	0x02, 0x09, 0x00, 0x00, 0x02, 0x02, 0x01, 0x00, 0x02, 0x05, 0x05, 0x00, 0x03, 0x07, 0x01, 0x01
        /*0010*/ 	.byte	0x02, 0x03, 0x00, 0x00, 0x02, 0x06, 0x01, 0x00, 0x04, 0x0b, 0x08, 0x00, 0x01, 0x00, 0x00, 0x00
        /*0020*/ 	.byte	0x00, 0x00, 0x00, 0x00


//--------------------- .nv.info._Z16transform_pointsPfS_S_iffff --------------------------
	.section	.nv.info._Z16transform_pointsPfS_S_iffff,"",@"SHT_CUDA_INFO"
	.sectionflags	@""
	.align	4


	//----- nvinfo : EIATTR_CUDA_API_VERSION
	.align		4
        /*0000*/ 	.byte	0x04, 0x37
        /*0002*/ 	.short	(.L_8 - .L_7)
.L_7:
        /*0004*/ 	.word	0x00000082


	//----- nvinfo : EIATTR_KPARAM_INFO
	.align		4
.L_8:
        /*0008*/ 	.byte	0x04, 0x17
        /*000a*/ 	.short	(.L_10 - .L_9)
.L_9:
        /*000c*/ 	.word	0x00000000
        /*0010*/ 	.short	0x0007
        /*0012*/ 	.short	0x0028
        /*0014*/ 	.byte	0x00, 0xf0, 0x11, 0x00


	//----- nvinfo : EIATTR_KPARAM_INFO
	.align		4
.L_10:
        /*0018*/ 	.byte	0x04, 0x17
        /*001a*/ 	.short	(.L_12 - .L_11)
.L_11:
        /*001c*/ 	.word	0x00000000
        /*0020*/ 	.short	0x0006
        /*0022*/ 	.short	0x0024
        /*0024*/ 	.byte	0x00, 0xf0, 0x11, 0x00


	//----- nvinfo : EIATTR_KPARAM_INFO
	.align		4
.L_12:
        /*0028*/ 	.byte	0x04, 0x17
        /*002a*/ 	.short	(.L_14 - .L_13)
.L_13:
        /*002c*/ 	.word	0x00000000
        /*0030*/ 	.short	0x0005
        /*0032*/ 	.short	0x0020
        /*0034*/ 	.byte	0x00, 0xf0, 0x11, 0x00


	//----- nvinfo : EIATTR_KPARAM_INFO
	.align		4
.L_14:
        /*0038*/ 	.byte	0x04, 0x17
        /*003a*/ 	.short	(.L_16 - .L_15)
.L_15:
        /*003c*/ 	.word	0x00000000
        /*0040*/ 	.short	0x0004
        /*0042*/ 	.short	0x001c
        /*0044*/ 	.byte	0x00, 0xf0, 0x11, 0x00


	//----- nvinfo : EIATTR_KPARAM_INFO
	.align		4
.L_16:
        /*0048*/ 	.byte	0x04, 0x17
        /*004a*/ 	.short	(.L_18 - .L_17)
.L_17:
        /*004c*/ 	.word	0x00000000
        /*0050*/ 	.short	0x0003
        /*0052*/ 	.short	0x0018
        /*0054*/ 	.byte	0x00, 0xf0, 0x11, 0x00


	//----- nvinfo : EIATTR_KPARAM_INFO
	.align		4
.L_18:
        /*0058*/ 	.byte	0x04, 0x17
        /*005a*/ 	.short	(.L_20 - .L_19)
.L_19:
        /*005c*/ 	.word	0x00000000
        /*0060*/ 	.short	0x0002
        /*0062*/ 	.short	0x0010
        /*0064*/ 	.byte	0x00, 0xf5, 0x21, 0x00


	//----- nvinfo : EIATTR_KPARAM_INFO
	.align		4
.L_20:
        /*0068*/ 	.byte	0x04, 0x17
        /*006a*/ 	.short	(.L_22 - .L_21)
.L_21:
        /*006c*/ 	.word	0x00000000
        /*0070*/ 	.short	0x0001
        /*0072*/ 	.short	0x0008
        /*0074*/ 	.byte	0x00, 0xf5, 0x21, 0x00


	//----- nvinfo : EIATTR_KPARAM_INFO
	.align		4
.L_22:
        /*0078*/ 	.byte	0x04, 0x17
        /*007a*/ 	.short	(.L_24 - .L_23)
.L_23:
        /*007c*/ 	.word	0x00000000
        /*0080*/ 	.short	0x0000
        /*0082*/ 	.short	0x0000
        /*0084*/ 	.byte	0x00, 0xf5, 0x21, 0x00


	//----- nvinfo : EIATTR_SPARSE_MMA_MASK
	.align		4
.L_24:
        /*0088*/ 	.byte	0x03, 0x50
        /*008a*/ 	.short	0x0000


	//----- nvinfo : EIATTR_MAXREG_COUNT
	.align		4
        /*008c*/ 	.byte	0x03, 0x1b
        /*008e*/ 	.short	0x00ff


	//----- nvinfo : EIATTR_MERCURY_ISA_VERSION
	.align		4
        /*0090*/ 	.byte	0x03, 0x5f
        /*0092*/ 	.short	0x0101


	//----- nvinfo : EIATTR_VRC_CTA_INIT_COUNT
	.align		4
        /*0094*/ 	.byte	0x02, 0x4a
	.zero		1
	.zero		1


	//----- nvinfo : EIATTR_EXIT_INSTR_OFFSETS
	.align		4
        /*0098*/ 	.byte	0x04, 0x1c
        /*009a*/ 	.short	(.L_26 - .L_25)


	//   ....[0]....
.L_25:
        /*009c*/ 	.word	0x00000070


	//   ....[1]....
        /*00a0*/ 	.word	0x00001e90


	//----- nvinfo : EIATTR_CBANK_PARAM_SIZE
	.align		4
.L_26:
        /*00a4*/ 	.byte	0x03, 0x19
        /*00a6*/ 	.short	0x002c


	//----- nvinfo : EIATTR_PARAM_CBANK
	.align		4
        /*00a8*/ 	.byte	0x04, 0x0a
        /*00aa*/ 	.short	(.L_28 - .L_27)
	.align		4
.L_27:
        /*00ac*/ 	.word	index@(.nv.constant0._Z16transform_pointsPfS_S_iffff)
        /*00b0*/ 	.short	0x0380
        /*00b2*/ 	.short	0x002c


	//----- nvinfo : EIATTR_SW_WAR
	.align		4
.L_28:
        /*00b4*/ 	.byte	0x04, 0x36
        /*00b6*/ 	.short	(.L_30 - .L_29)
.L_29:
        /*00b8*/ 	.word	0x00000008
.L_30:


//--------------------- .nv.callgraph             --------------------------
	.section	.nv.callgraph,"",@"SHT_CUDA_CALLGRAPH"
	.align	4
	.sectionentsize	8
	.align		4
        /*0000*/ 	.word	0x00000000
	.align		4
        /*0004*/ 	.word	0xffffffff
	.align		4
        /*0008*/ 	.word	0x00000000
	.align		4
        /*000c*/ 	.word	0xfffffffe
	.align		4
        /*0010*/ 	.word	0x00000000
	.align		4
        /*0014*/ 	.word	0xfffffffd
	.align		4
        /*0018*/ 	.word	0x00000000
	.align		4
        /*001c*/ 	.word	0xfffffffc


//--------------------- .nv.constant4             --------------------------
	.section	.nv.constant4,"a",@progbits
	.align	8
	.align		8
.nv.constant4:
        /*0000*/ 	.dword	__cudart_i2opi_f


//--------------------- .text._Z16transform_pointsPfS_S_iffff --------------------------
	.section	.text._Z16transform_pointsPfS_S_iffff,"ax",@progbits
	.align	128
        .global         _Z16transform_pointsPfS_S_iffff
        .type           _Z16transform_pointsPfS_S_iffff,@function
        .size           _Z16transform_pointsPfS_S_iffff,(.L_x_13 - _Z16transform_pointsPfS_S_iffff)
        .other          _Z16transform_pointsPfS_S_iffff,@"STO_CUDA_ENTRY STV_DEFAULT"
_Z16transform_pointsPfS_S_iffff:
.text._Z16transform_pointsPfS_S_iffff:
[----:B------:R-:W-:Y:S01]  /*0000*/  LDC R1, c[0x0][0x37c] ;  /* 0x0000df00ff017b82 */ /* 0x000fe20000000800 */
[----:B------:R-:W0:Y:S07]  /*0010*/  S2R R0, SR_TID.X ;  /* 0x0000000000007919 */ /* 0x000e2e0000002100 */
[----:B------:R-:W0:Y:S01]  /*0020*/  S2UR UR4, SR_CTAID.X ;  /* 0x00000000000479c3 */ /* 0x000e220000002500 */
[----:B------:R-:W1:Y:S07]  /*0030*/  LDCU UR5, c[0x0][0x398] ;  /* 0x00007300ff0577ac */ /* 0x000e6e0008000800 */
[----:B------:R-:W0:Y:S02]  /*0040*/  LDC R3, c[0x0][0x360] ;  /* 0x0000d800ff037b82 */ /* 0x000e240000000800 */
[----:B0-----:R-:W-:-:S05]  /*0050*/  IMAD R0, R3, UR4, R0 ;  /* 0x0000000403007c24 */ /* 0x001fca000f8e0200 */
[----:B-1----:R-:W-:-:S13]  /*0060*/  ISETP.GE.AND P0, PT, R0, UR5, PT ;  /* 0x0000000500007c0c */ /* 0x002fda000bf06270 */
[----:B------:R-:W-:Y:S05]  /*0070*/  @P0 EXIT ;  /* 0x000000000000094d */ /* 0x000fea0003800000 */
[----:B------:R-:W0:Y:S01]  /*0080*/  LDC R3, c[0x0][0x39c] ;  /* 0x0000e700ff037b82 */ /* 0x000e220000000800 */
[----:B------:R-:W1:Y:S07]  /*0090*/  LDCU.64 UR6, c[0x0][0x358] ;  /* 0x00006b00ff0677ac */ /* 0x000e6e0008000a00 */
[----:B------:R-:W2:Y:S01]  /*00a0*/  LDC.64 R12, c[0x0][0x380] ;  /* 0x0000e000ff0c7b82 */ /* 0x000ea20000000a00 */
[----:B0-----:R-:W-:-:S06]  /*00b0*/  FMUL R18, R3, 0.63661974668502807617 ;  /* 0x3f22f98303127820 */ /* 0x001fcc0000400000 */
[----:B------:R-:W0:Y:S01]  /*00c0*/  F2I.NTZ R18, R18 ;  /* 0x0000001200127305 */ /* 0x000e220000203100 */
[----:B------:R-:W-:Y:S01]  /*00d0*/  FSETP.GE.AND P0, PT, |R3|, 105615, PT ;  /* 0x47ce47800300780b */ /* 0x000fe20003f06200 */
[----:B--2---:R-:W-:-:S05]  /*00e0*/  IMAD.WIDE R12, R0, 0x4, R12 ;  /* 0x00000004000c7825 */ /* 0x004fca00078e020c */
[----:B-1----:R1:W5:Y:S01]  /*00f0*/  LDG.E R2, desc[UR6][R12.64] ;  /* 0x000000060c027981 */ /* 0x002362000c1e1900 */
[----:B------:R-:W-:Y:S02]  /*0100*/  P2R R6, PR, RZ, 0x1 ;  /* 0x00000001ff067803 */ /* 0x000fe40000000000 */
[----:B0-----:R-:W-:-:S05]  /*0110*/  I2FP.F32.S32 R4, R18 ;  /* 0x0000001200047245 */ /* 0x001fca0000201400 */
[----:B------:R-:W-:-:S04]  /*0120*/  FFMA R5, R4, -1.5707962512969970703, R3 ;  /* 0xbfc90fda04057823 */ /* 0x000fc80000000003 */
[----:B------:R-:W-:-:S04]  /*0130*/  FFMA R5, R4, -7.5497894158615963534e-08, R5 ;  /* 0xb3a2216804057823 */ /* 0x000fc80000000005 */
[----:B------:R-:W-:Y:S01]  /*0140*/  FFMA R4, R4, -5.3903029534742383927e-15, R5 ;  /* 0xa7c234c504047823 */ /* 0x000fe20000000005 */
[----:B------:R-:W-:-:S03]  /*0150*/  IMAD.MOV.U32 R5, RZ, RZ, R18 ;  /* 0x000000ffff057224 */ /* 0x000fc600078e0012 */
[----:B------:R-:W-:Y:S01]  /*0160*/  IMAD.MOV.U32 R19, RZ, RZ, R4 ;  /* 0x000000ffff137224 */ /* 0x000fe200078e0004 */
[----:B-1----:R-:W-:Y:S06]  /*0170*/  @!P0 BRA `(.L_x_0) ;  /* 0x0000000400748947 */ /* 0x002fec0003800000 */
[----:B------:R-:W-:-:S13]  /*0180*/  FSETP.NEU.AND P0, PT, |R3|, +INF , PT ;  /* 0x7f8000000300780b */ /* 0x000fda0003f0d200 */
[----:B------:R-:W-:Y:S01]  /*0190*/  @!P0 FMUL R19, RZ, R3 ;  /* 0x00000003ff138220 */ /* 0x000fe20000400000 */
[----:B------:R-:W-:Y:S01]  /*01a0*/  @!P0 IMAD.MOV.U32 R18, RZ, RZ, RZ ;  /* 0x000000ffff128224 */ /* 0x000fe200078e00ff */
[----:B------:R-:W-:Y:S06]  /*01b0*/  @!P0 BRA `(.L_x_0) ;  /* 0x0000000400648947 */ /* 0x000fec0003800000 */
[----:B------:R-:W-:Y:S01]  /*01c0*/  IMAD.SHL.U32 R6, R3, 0x100, RZ ;  /* 0x0000010003067824 */ /* 0x000fe200078e00ff */
[----:B------:R-:W-:Y:S01]  /*01d0*/  CS2R R20, SRZ ;  /* 0x0000000000147805 */ /* 0x000fe2000001ff00 */
[----:B------:R-:W-:Y:S01]  /*01e0*/  IMAD.MOV.U32 R19, RZ, RZ, RZ ;  /* 0x000000ffff137224 */ /* 0x000fe200078e00ff */
[----:B------:R-:W0:Y:S02]  /*01f0*/  LDCU.64 UR8, c[0x4][URZ] ;  /* 0x01000000ff0877ac */ /* 0x000e240008000a00 */
[----:B------:R-:W-:Y:S01]  /*0200*/  LOP3.LUT R18, R6, 0x80000000, RZ, 0xfc, !PT ;  /* 0x8000000006127812 */ /* 0x000fe200078efcff */
[----:B------:R-:W-:-:S06]  /*0210*/  UMOV UR4, URZ ;  /* 0x000000ff00047c82 */ /* 0x000fcc0008000000 */
.L_x_1:
[----:B0-----:R-:W-:Y:S02]  /*0220*/  IMAD.U32 R15, RZ, RZ, UR9 ;  /* 0x00000009ff0f7e24 */ /* 0x001fe4000f8e00ff */
[----:B------:R-:W-:-:S05]  /*0230*/  IMAD.U32 R14, RZ, RZ, UR8 ;  /* 0x00000008ff0e7e24 */ /* 0x000fca000f8e00ff */
[----:B------:R-:W2:Y:S01]  /*0240*/  LDG.E.CONSTANT R15, desc[UR6][R14.64] ;  /* 0x000000060e0f7981 */ /* 0x000ea2000c1e9900 */
[----:B------:R-:W-:Y:S01]  /*0250*/  UIADD3 UR4, UPT, UPT, UR4, 0x1, URZ ;  /* 0x0000000104047890 */ /* 0x000fe2000fffe0ff */
[C---:B------:R-:W-:Y:S01]  /*0260*/  ISETP.EQ.AND P0, PT, R20.reuse, RZ, PT ;  /* 0x000000ff1400720c */ /* 0x040fe20003f02270 */
[----:B------:R-:W-:Y:S01]  /*0270*/  UIADD3 UR8, UP1, UPT, UR8, 0x4, URZ ;  /* 0x0000000408087890 */ /* 0x000fe2000ff3e0ff */
[C---:B------:R-:W-:Y:S01]  /*0280*/  ISETP.EQ.AND P1, PT, R20.reuse, 0x4, PT ;  /* 0x000000041400780c */ /* 0x040fe20003f22270 */
[----:B------:R-:W-:Y:S01]  /*0290*/  UISETP.NE.AND UP0, UPT, UR4, 0x6, UPT ;  /* 0x000000060400788c */ /* 0x000fe2000bf05270 */
[C---:B------:R-:W-:Y:S01]  /*02a0*/  ISETP.EQ.AND P3, PT, R20.reuse, 0xc, PT ;  /* 0x0000000c1400780c */ /* 0x040fe20003f62270 */
[----:B------:R-:W-:Y:S01]  /*02b0*/  UIADD3.X UR9, UPT, UPT, URZ, UR9, URZ, UP1, !UPT ;  /* 0x00000009ff097290 */ /* 0x000fe20008ffe4ff */
[C---:B------:R-:W-:Y:S02]  /*02c0*/  ISETP.EQ.AND P4, PT, R20.reuse, 0x10, PT ;  /* 0x000000101400780c */ /* 0x040fe40003f82270 */
[----:B------:R-:W-:Y:S01]  /*02d0*/  ISETP.EQ.AND P5, PT, R20, 0x14, PT ;  /* 0x000000141400780c */ /* 0x000fe20003fa2270 */
[----:B--2---:R-:W-:-:S03]  /*02e0*/  IMAD.WIDE.U32 R16, R15, R18, RZ ;  /* 0x000000120f107225 */ /* 0x004fc600078e00ff */
[----:B------:R-:W-:-:S04]  /*02f0*/  IADD3 R16, P2, PT, R16, R19, RZ ;  /* 0x0000001310107210 */ /* 0x000fc80007f5e0ff */
[----:B------:R-:W-:Y:S01]  /*0300*/  IADD3.X R19, PT, PT, R17, R21, RZ, P2, !PT ;  /* 0x0000001511137210 */ /* 0x000fe200017fe4ff */
[--C-:B------:R-:W-:Y:S01]  /*0310*/  @P0 IMAD.MOV.U32 R6, RZ, RZ, R16.reuse ;  /* 0x000000ffff060224 */ /* 0x100fe200078e0010 */
[C---:B------:R-:W-:Y:S01]  /*0320*/  ISETP.EQ.AND P2, PT, R20.reuse, 0x8, PT ;  /* 0x000000081400780c */ /* 0x040fe20003f42270 */
[--C-:B------:R-:W-:Y:S01]  /*0330*/  @P1 IMAD.MOV.U32 R7, RZ, RZ, R16.reuse ;  /* 0x000000ffff071224 */ /* 0x100fe200078e0010 */
[----:B------:R-:W-:Y:S01]  /*0340*/  IADD3 R20, PT, PT, R20, 0x4, RZ ;  /* 0x0000000414147810 */ /* 0x000fe20007ffe0ff */
[--C-:B------:R-:W-:Y:S02]  /*0350*/  @P3 IMAD.MOV.U32 R9, RZ, RZ, R16.reuse ;  /* 0x000000ffff093224 */ /* 0x100fe400078e0010 */
[--C-:B------:R-:W-:Y:S02]  /*0360*/  @P4 IMAD.MOV.U32 R10, RZ, RZ, R16.reuse ;  /* 0x000000ffff0a4224 */ /* 0x100fe400078e0010 */
[----:B------:R-:W-:-:S06]  /*0370*/  @P5 IMAD.MOV.U32 R11, RZ, RZ, R16 ;  /* 0x000000ffff0b5224 */ /* 0x000fcc00078e0010 */
[----:B------:R-:W-:Y:S01]  /*0380*/  @P2 IMAD.MOV.U32 R8, RZ, RZ, R16 ;  /* 0x000000ffff082224 */ /* 0x000fe200078e0010 */
[----:B------:R-:W-:Y:S06]  /*0390*/  BRA.U UP0, `(.L_x_1) ;  /* 0xfffffffd00a07547 */ /* 0x000fec000b83ffff */
[----:B------:R-:W-:-:S04]  /*03a0*/  SHF.R.U32.HI R14, RZ, 0x17, R3 ;  /* 0x00000017ff0e7819 */ /* 0x000fc80000011603 */
[C---:B------:R-:W-:Y:S02]  /*03b0*/  LOP3.LUT R15, R14.reuse, 0xe0, RZ, 0xc0, !PT ;  /* 0x000000e00e0f7812 */ /* 0x040fe400078ec0ff */
[----:B------:R-:W-:-:S03]  /*03c0*/  LOP3.LUT P6, RZ, R14, 0x1f, RZ, 0xc0, !PT ;  /* 0x0000001f0eff7812 */ /* 0x000fc600078cc0ff */
[----:B------:R-:W-:-:S05]  /*03d0*/  VIADD R15, R15, 0xffffff80 ;  /* 0xffffff800f0f7836 */ /* 0x000fca0000000000 */
[----:B------:R-:W-:-:S05]  /*03e0*/  SHF.R.U32.HI R15, RZ, 0x5, R15 ;  /* 0x00000005ff0f7819 */ /* 0x000fca000001160f */
[----:B------:R-:W-:-:S05]  /*03f0*/  IMAD.U32 R20, R15, -0x4, RZ ;  /* 0xfffffffc0f147824 */ /* 0x000fca00078e00ff */
[C---:B------:R-:W-:Y:S02]  /*0400*/  ISETP.EQ.AND P3, PT, R20.reuse, -0x18, PT ;  /* 0xffffffe81400780c */ /* 0x040fe40003f62270 */
[C---:B------:R-:W-:Y:S02]  /*0410*/  ISETP.EQ.AND P4, PT, R20.reuse, -0x14, PT ;  /* 0xffffffec1400780c */ /* 0x040fe40003f82270 */
[C---:B------:R-:W-:Y:S02]  /*0420*/  ISETP.EQ.AND P0, PT, R20.reuse, -0x10, PT ;  /* 0xfffffff01400780c */ /* 0x040fe40003f02270 */
[C---:B------:R-:W-:Y:S02]  /*0430*/  ISETP.EQ.AND P1, PT, R20.reuse, -0xc, PT ;  /* 0xfffffff41400780c */ /* 0x040fe40003f22270 */
[C---:B------:R-:W-:Y:S02]  /*0440*/  ISETP.EQ.AND P2, PT, R20.reuse, -0x8, PT ;  /* 0xfffffff81400780c */ /* 0x040fe40003f42270 */
[----:B------:R-:W-:-:S03]  /*0450*/  ISETP.EQ.AND P5, PT, R20, 0x4, PT ;  /* 0x000000041400780c */ /* 0x000fc60003fa2270 */
[--C-:B------:R-:W-:Y:S01]  /*0460*/  @P3 IMAD.MOV.U32 R18, RZ, RZ, R6.reuse ;  /* 0x000000ffff123224 */ /* 0x100fe200078e0006 */
[C---:B------:R-:W-:Y:S01]  /*0470*/  ISETP.EQ.AND P3, PT, R20.reuse, -0x4, PT ;  /* 0xfffffffc1400780c */ /* 0x040fe20003f62270 */
[----:B------:R-:W-:Y:S02]  /*0480*/  @P4 IMAD.MOV.U32 R15, RZ, RZ, R6 ;  /* 0x000000ffff0f4224 */ /* 0x000fe400078e0006 */
[--C-:B------:R-:W-:Y:S01]  /*0490*/  @P4 IMAD.MOV.U32 R18, RZ, RZ, R7.reuse ;  /* 0x000000ffff124224 */ /* 0x100fe200078e0007 */
[----:B------:R-:W-:Y:S01]  /*04a0*/  ISETP.EQ.AND P4, PT, R20, RZ, PT ;  /* 0x000000ff1400720c */ /* 0x000fe20003f82270 */
[----:B------:R-:W-:Y:S01]  /*04b0*/  @P0 IMAD.MOV.U32 R15, RZ, RZ, R7 ;  /* 0x000000ffff0f0224 */ /* 0x000fe200078e0007 */
[----:B------:R-:W-:Y:S01]  /*04c0*/  @P0 MOV R18, R8 ;  /* 0x0000000800120202 */ /* 0x000fe20000000f00 */
[----:B------:R-:W-:Y:S02]  /*04d0*/  @P1 IMAD.MOV.U32 R15, RZ, RZ, R8 ;  /* 0x000000ffff0f1224 */ /* 0x000fe400078e0008 */
[----:B------:R-:W-:-:S02]  /*04e0*/  @P2 IMAD.MOV.U32 R15, RZ, RZ, R9 ;  /* 0x000000ffff0f2224 */ /* 0x000fc400078e0009 */
[----:B------:R-:W-:Y:S02]  /*04f0*/  @P1 IMAD.MOV.U32 R18, RZ, RZ, R9 ;  /* 0x000000ffff121224 */ /* 0x000fe400078e0009 */
[--C-:B------:R-:W-:Y:S02]  /*0500*/  @P3 IMAD.MOV.U32 R15, RZ, RZ, R10.reuse ;  /* 0x000000ffff0f3224 */ /* 0x100fe400078e000a */
[----:B------:R-:W-:Y:S02]  /*0510*/  @P2 IMAD.MOV.U32 R18, RZ, RZ, R10 ;  /* 0x000000ffff122224 */ /* 0x000fe400078e000a */
[----:B------:R-:W-:Y:S01]  /*0520*/  @P4 MOV R15, R11 ;  /* 0x0000000b000f4202 */ /* 0x000fe20000000f00 */
[----:B------:R-:W-:Y:S02]  /*0530*/  @P5 IMAD.MOV.U32 R15, RZ, RZ, R19 ;  /* 0x000000ffff0f5224 */ /* 0x000fe400078e0013 */
[----:B------:R-:W-:Y:S02]  /*0540*/  @P3 IMAD.MOV.U32 R18, RZ, RZ, R11 ;  /* 0x000000ffff123224 */ /* 0x000fe400078e000b */
[----:B------:R-:W-:-:S02]  /*0550*/  @P4 IMAD.MOV.U32 R18, RZ, RZ, R19 ;  /* 0x000000ffff124224 */ /* 0x000fc400078e0013 */
[----:B------:R-:W-:Y:S01]  /*0560*/  IMAD.MOV.U32 R16, RZ, RZ, R15 ;  /* 0x000000ffff107224 */ /* 0x000fe200078e000f */
[----:B------:R-:W-:Y:S06]  /*0570*/  @!P6 BRA `(.L_x_2) ;  /* 0x00000000002ce947 */ /* 0x000fec0003800000 */
[----:B------:R-:W-:Y:S01]  /*0580*/  @P0 IMAD.MOV.U32 R17, RZ, RZ, R6 ;  /* 0x000000ffff110224 */ /* 0x000fe200078e0006 */
[----:B------:R-:W-:Y:S01]  /*0590*/  ISETP.EQ.AND P0, PT, R20, 0x8, PT ;  /* 0x000000081400780c */ /* 0x000fe20003f02270 */
[----:B------:R-:W-:Y:S01]  /*05a0*/  @P1 IMAD.MOV.U32 R17, RZ, RZ, R7 ;  /* 0x000000ffff111224 */ /* 0x000fe200078e0007 */
[----:B------:R-:W-:Y:S01]  /*05b0*/  LOP3.LUT R15, R14, 0x1f, RZ, 0xc0, !PT ;  /* 0x0000001f0e0f7812 */ /* 0x000fe200078ec0ff */
[----:B------:R-:W-:Y:S01]  /*05c0*/  @P2 IMAD.MOV.U32 R17, RZ, RZ, R8 ;  /* 0x000000ffff112224 */ /* 0x000fe200078e0008 */
[----:B------:R-:W-:Y:S01]  /*05d0*/  @P3 MOV R17, R9 ;  /* 0x0000000900113202 */ /* 0x000fe20000000f00 */
[----:B------:R-:W-:Y:S01]  /*05e0*/  @P4 IMAD.MOV.U32 R17, RZ, RZ, R10 ;  /* 0x000000ffff114224 */ /* 0x000fe200078e000a */
[----:B------:R-:W-:Y:S01]  /*05f0*/  SHF.L.W.U32.HI R18, R16, R15, R18 ;  /* 0x0000000f10127219 */ /* 0x000fe20000010e12 */
[----:B------:R-:W-:-:S06]  /*0600*/  @P5 IMAD.MOV.U32 R17, RZ, RZ, R11 ;  /* 0x000000ffff115224 */ /* 0x000fcc00078e000b */
[----:B------:R-:W-:-:S05]  /*0610*/  @P0 IMAD.MOV.U32 R17, RZ, RZ, R19 ;  /* 0x000000ffff110224 */ /* 0x000fca00078e0013 */
[----:B------:R-:W-:-:S07]  /*0620*/  SHF.L.W.U32.HI R16, R17, R15, R16 ;  /* 0x0000000f11107219 */ /* 0x000fce0000010e10 */
.L_x_2:
[C---:B------:R-:W-:Y:S01]  /*0630*/  SHF.L.W.U32.HI R19, R16.reuse, 0x2, R18 ;  /* 0x0000000210137819 */ /* 0x040fe20000010e12 */
[----:B------:R-:W-:Y:S01]  /*0640*/  IMAD.SHL.U32 R14, R16, 0x4, RZ ;  /* 0x00000004100e7824 */ /* 0x000fe200078e00ff */
[----:B------:R-:W-:Y:S01]  /*0650*/  UMOV UR4, 0x54442d19 ;  /* 0x54442d1900047882 */ /* 0x000fe20000000000 */
[----:B------:R-:W-:Y:S01]  /*0660*/  UMOV UR5, 0x3bf921fb ;  /* 0x3bf921fb00057882 */ /* 0x000fe20000000000 */
[----:B------:R-:W-:Y:S02]  /*0670*/  SHF.R.S32.HI R15, RZ, 0x1f, R19 ;  /* 0x0000001fff0f7819 */ /* 0x000fe40000011413 */
[----:B------:R-:W-:Y:S02]  /*0680*/  ISETP.GE.AND P0, PT, R3, RZ, PT ;  /* 0x000000ff0300720c */ /* 0x000fe40003f06270 */
[C---:B------:R-:W-:Y:S02]  /*0690*/  LOP3.LUT R14, R15.reuse, R14, RZ, 0x3c, !PT ;  /* 0x0000000e0f0e7212 */ /* 0x040fe400078e3cff */
[----:B------:R-:W-:-:S02]  /*06a0*/  LOP3.LUT R15, R15, R19, RZ, 0x3c, !PT ;  /* 0x000000130f0f7212 */ /* 0x000fc400078e3cff */
[----:B------:R-:W-:Y:S02]  /*06b0*/  SHF.R.U32.HI R18, RZ, 0x1e, R18 ;  /* 0x0000001eff127819 */ /* 0x000fe40000011612 */
[C---:B------:R-:W-:Y:S02]  /*06c0*/  LOP3.LUT R20, R19.reuse, R3, RZ, 0x3c, !PT ;  /* 0x0000000313147212 */ /* 0x040fe400078e3cff */
[----:B------:R-:W0:Y:S01]  /*06d0*/  I2F.F64.S64 R14, R14 ;  /* 0x0000000e000e7312 */ /* 0x000e220000301c00 */
[----:B------:R-:W-:Y:S02]  /*06e0*/  LEA.HI R18, R19, R18, RZ, 0x1 ;  /* 0x0000001213127211 */ /* 0x000fe400078f08ff */
[----:B------:R-:W-:-:S03]  /*06f0*/  ISETP.GE.AND P1, PT, R20, RZ, PT ;  /* 0x000000ff1400720c */ /* 0x000fc60003f26270 */
[----:B------:R-:W-:-:S04]  /*0700*/  IMAD.MOV R19, RZ, RZ, -R18 ;  /* 0x000000ffff137224 */ /* 0x000fc800078e0a12 */
[----:B------:R-:W-:Y:S01]  /*0710*/  @!P0 IMAD.MOV.U32 R18, RZ, RZ, R19 ;  /* 0x000000ffff128224 */ /* 0x000fe200078e0013 */
[----:B0-----:R-:W-:-:S10]  /*0720*/  DMUL R16, R14, UR4 ;  /* 0x000000040e107c28 */ /* 0x001fd40008000000 */
[----:B------:R-:W0:Y:S02]  /*0730*/  F2F.F32.F64 R16, R16 ;  /* 0x0000001000107310 */ /* 0x000e240000301000 */
[----:B0-----:R-:W-:-:S07]  /*0740*/  FSEL R19, -R16, R16, !P1 ;  /* 0x0000001010137208 */ /* 0x001fce0004800100 */
.L_x_0:
[----:B------:R-:W0:Y:S01]  /*0750*/  LDC.64 R14, c[0x0][0x388] ;  /* 0x0000e200ff0e7b82 */ /* 0x000e220000000a00 */
[----:B------:R-:W-:Y:S01]  /*0760*/  MOV R22, 0x37cbac00 ;  /* 0x37cbac0000167802 */ /* 0x000fe20000000f00 */
[----:B------:R-:W-:Y:S01]  /*0770*/  FMUL R17, R19, R19 ;  /* 0x0000001313117220 */ /* 0x000fe20000400000 */
[----:B------:R-:W-:-:S03]  /*0780*/  LOP3.LUT R16, R18, 0x1, RZ, 0xc0, !PT ;  /* 0x0000000112107812 */ /* 0x000fc600078ec0ff */
[----:B------:R-:W-:Y:S01]  /*0790*/  FFMA R21, R17, R22, -0.0013887860113754868507 ;  /* 0xbab607ed11157423 */ /* 0x000fe20000000016 */
[----:B------:R-:W-:Y:S01]  /*07a0*/  ISETP.NE.U32.AND P0, PT, R16, 0x1, PT ;  /* 0x000000011000780c */ /* 0x000fe20003f05070 */
[----:B------:R-:W-:Y:S02]  /*07b0*/  IMAD.MOV.U32 R22, RZ, RZ, 0x3c0885e4 ;  /* 0x3c0885e4ff167424 */ /* 0x000fe400078e00ff */
[----:B------:R-:W-:Y:S01]  /*07c0*/  VIADD R16, R18, 0x1 ;  /* 0x0000000112107836 */ /* 0x000fe20000000000 */
[----:B------:R-:W-:Y:S01]  /*07d0*/  FSEL R18, R21, -0.00019574658654164522886, P0 ;  /* 0xb94d415315127808 */ /* 0x000fe20000000000 */
[----:B------:R-:W-:Y:S01]  /*07e0*/  IMAD.MOV.U32 R21, RZ, RZ, 0x3e2aaaa8 ;  /* 0x3e2aaaa8ff157424 */ /* 0x000fe200078e00ff */
[----:B------:R-:W-:Y:S02]  /*07f0*/  FSEL R22, R22, 0.041666727513074874878, !P0 ;  /* 0x3d2aaabb16167808 */ /* 0x000fe40004000000 */
[----:B------:R-:W-:Y:S02]  /*0800*/  FSETP.GE.AND P2, PT, |R3|, 105615, PT ;  /* 0x47ce47800300780b */ /* 0x000fe40003f46200 */
[----:B------:R-:W-:Y:S01]  /*0810*/  LOP3.LUT P1, RZ, R16, 0x2, RZ, 0xc0, !PT ;  /* 0x0000000210ff7812 */ /* 0x000fe2000782c0ff */
[----:B------:R-:W-:Y:S01]  /*0820*/  FFMA R18, R17, R18, R22 ;  /* 0x0000001211127223 */ /* 0x000fe20000000016 */
[----:B------:R-:W-:-:S02]  /*0830*/  FSEL R21, -R21, -0.4999999701976776123, !P0 ;  /* 0xbeffffff15157808 */ /* 0x000fc40004000100 */
[----:B------:R-:W-:-:S03]  /*0840*/  FSEL R16, R19, 1, !P0 ;  /* 0x3f80000013107808 */ /* 0x000fc60004000000 */
[----:B------:R-:W-:Y:S01]  /*0850*/  FFMA R21, R17, R18, R21 ;  /* 0x0000001211157223 */ /* 0x000fe20000000015 */
[----:B0-----:R-:W-:-:S04]  /*0860*/  IMAD.WIDE R14, R0, 0x4, R14 ;  /* 0x00000004000e7825 */ /* 0x001fc800078e020e */
[----:B------:R-:W-:-:S04]  /*0870*/  FFMA R17, R17, R16, RZ ;  /* 0x0000001011117223 */ /* 0x000fc800000000ff */
[----:B------:R-:W-:Y:S01]  /*0880*/  FFMA R21, R17, R21, R16 ;  /* 0x0000001511157223 */ /* 0x000fe20000000010 */
[----:B------:R0:W5:Y:S01]  /*0890*/  LDG.E R20, desc[UR6][R14.64] ;  /* 0x000000060e147981 */ /* 0x000162000c1e1900 */
[----:B------:R-:W-:Y:S02]  /*08a0*/  IMAD.MOV.U32 R24, RZ, RZ, R5 ;  /* 0x000000ffff187224 */ /* 0x000fe400078e0005 */
[----:B------:R-:W-:Y:S02]  /*08b0*/  IMAD.MOV.U32 R16, RZ, RZ, R4 ;  /* 0x000000ffff107224 */ /* 0x000fe400078e0004 */
[----:B------:R-:W-:Y:S01]  /*08c0*/  @P1 FADD R21, RZ, -R21 ;  /* 0x80000015ff151221 */ /* 0x000fe20000000000 */
[----:B------:R-:W-:Y:S06]  /*08d0*/  @!P2 BRA `(.L_x_3) ;  /* 0x000000040070a947 */ /* 0x000fec0003800000 */
[----:B------:R-:W-:-:S13]  /*08e0*/  FSETP.NEU.AND P0, PT, |R3|, +INF , PT ;  /* 0x7f8000000300780b */ /* 0x000fda0003f0d200 */
[----:B------:R-:W-:Y:S01]  /*08f0*/  @!P0 FMUL R16, RZ, R3 ;  /* 0x00000003ff108220 */ /* 0x000fe20000400000 */
[----:B------:R-:W-:Y:S01]  /*0900*/  @!P0 IMAD.MOV.U32 R24, RZ, RZ, RZ ;  /* 0x000000ffff188224 */ /* 0x000fe200078e00ff */
[----:B------:R-:W-:Y:S06]  /*0910*/  @!P0 BRA `(.L_x_3) ;  /* 0x0000000400608947 */ /* 0x000fec0003800000 */
[----:B------:R-:W-:Y:S02]  /*0920*/  SHF.L.U32 R16, R3, 0x8, RZ ;  /* 0x0000000803107819 */ /* 0x000fe400000006ff */
[----:B------:R-:W-:Y:S01]  /*0930*/  CS2R R22, SRZ ;  /* 0x0000000000167805 */ /* 0x000fe2000001ff00 */
[----:B------:R-:W-:Y:S01]  /*0940*/  IMAD.MOV.U32 R25, RZ, RZ, RZ ;  /* 0x000000ffff197224 */ /* 0x000fe200078e00ff */
[----:B------:R-:W1:Y:S01]  /*0950*/  LDCU.64 UR8, c[0x4][URZ] ;  /* 0x01000000ff0877ac */ /* 0x000e620008000a00 */
[----:B------:R-:W-:Y:S01]  /*0960*/  LOP3.LUT R27, R16, 0x80000000, RZ, 0xfc, !PT ;  /* 0x80000000101b7812 */ /* 0x000fe200078efcff */
[----:B------:R-:W-:-:S06]  /*0970*/  UMOV UR4, URZ ;  /* 0x000000ff00047c82 */ /* 0x000fcc0008000000 */
.L_x_4:
[----:B-1----:R-:W-:Y:S02]  /*0980*/  IMAD.U32 R16, RZ, RZ, UR8 ;  /* 0x00000008ff107e24 */ /* 0x002fe4000f8e00ff */
        /* <DEDUP_REMOVED lines=12> */
[----:B------:R-:W-:-:S05]  /*0a50*/  IADD3 R18, P2, PT, R18, R23, RZ ;  /* 0x0000001712127210 */ /* 0x000fca0007f5e0ff */
[----:B------:R-:W-:Y:S01]  /*0a60*/  IMAD.X R23, R19, 0x1, R25, P2 ;  /* 0x0000000113177824 */ /* 0x000fe200010e0619 */
[----:B------:R-:W-:Y:S01]  /*0a70*/  ISETP.EQ.AND P2, PT, R22, 0x8, PT ;  /* 0x000000081600780c */ /* 0x000fe20003f42270 */
[--C-:B------:R-:W-:Y:S02]  /*0a80*/  @P0 IMAD.MOV.U32 R6, RZ, RZ, R18.reuse ;  /* 0x000000ffff060224 */ /* 0x100fe400078e0012 */
[--C-:B------:R-:W-:Y:S02]  /*0a90*/  @P1 IMAD.MOV.U32 R7, RZ, RZ, R18.reuse ;  /* 0x000000ffff071224 */ /* 0x100fe400078e0012 */
[--C-:B------:R-:W-:Y:S02]  /*0aa0*/  @P3 IMAD.MOV.U32 R9, RZ, RZ, R18.reuse ;  /* 0x000000ffff093224 */ /* 0x100fe400078e0012 */
[--C-:B------:R-:W-:Y:S02]  /*0ab0*/  @P4 IMAD.MOV.U32 R10, RZ, RZ, R18.reuse ;  /* 0x000000ffff0a4224 */ /* 0x100fe400078e0012 */
[----:B------:R-:W-:-:S02]  /*0ac0*/  @P5 IMAD.MOV.U32 R11, RZ, RZ, R18 ;  /* 0x000000ffff0b5224 */ /* 0x000fc400078e0012 */
[----:B------:R-:W-:Y:S02]  /*0ad0*/  VIADD R22, R22, 0x4 ;  /* 0x0000000416167836 */ /* 0x000fe40000000000 */
[----:B------:R-:W-:Y:S01]  /*0ae0*/  @P2 MOV R8, R18 ;  /* 0x0000001200082202 */ /* 0x000fe20000000f00 */
        /* <DEDUP_REMOVED lines=13> */
[----:B------:R-:W-:Y:S02]  /*0bc0*/  @P3 MOV R22, R6 ;  /* 0x0000000600163202 */ /* 0x000fe40000000f00 */
[----:B------:R-:W-:Y:S01]  /*0bd0*/  @P4 IMAD.MOV.U32 R16, RZ, RZ, R6 ;  /* 0x000000ffff104224 */ /* 0x000fe200078e0006 */
[C---:B------:R-:W-:Y:S01]  /*0be0*/  ISETP.EQ.AND P3, PT, R19.reuse, -0x4, PT ;  /* 0xfffffffc1300780c */ /* 0x040fe20003f62270 */
[--C-:B------:R-:W-:Y:S01]  /*0bf0*/  @P4 IMAD.MOV.U32 R22, RZ, RZ, R7.reuse ;  /* 0x000000ffff164224 */ /* 0x100fe200078e0007 */
[----:B------:R-:W-:Y:S01]  /*0c00*/  ISETP.EQ.AND P4, PT, R19, RZ, PT ;  /* 0x000000ff1300720c */ /* 0x000fe20003f82270 */
[----:B------:R-:W-:Y:S02]  /*0c10*/  @P0 IMAD.MOV.U32 R16, RZ, RZ, R7 ;  /* 0x000000ffff100224 */ /* 0x000fe400078e0007 */
[--C-:B------:R-:W-:Y:S02]  /*0c20*/  @P0 IMAD.MOV.U32 R22, RZ, RZ, R8.reuse ;  /* 0x000000ffff160224 */ /* 0x100fe400078e0008 */
[----:B------:R-:W-:Y:S01]  /*0c30*/  @P1 IMAD.MOV.U32 R16, RZ, RZ, R8 ;  /* 0x000000ffff101224 */ /* 0x000fe200078e0008 */
[----:B------:R-:W-:Y:S01]  /*0c40*/  @P2 MOV R16, R9 ;  /* 0x0000000900102202 */ /* 0x000fe20000000f00 */
[----:B------:R-:W-:-:S02]  /*0c50*/  @P1 IMAD.MOV.U32 R22, RZ, RZ, R9 ;  /* 0x000000ffff161224 */ /* 0x000fc400078e0009 */
[--C-:B------:R-:W-:Y:S02]  /*0c60*/  @P2 IMAD.MOV.U32 R22, RZ, RZ, R10.reuse ;  /* 0x000000ffff162224 */ /* 0x100fe400078e000a */
[----:B------:R-:W-:Y:S02]  /*0c70*/  @P3 IMAD.MOV.U32 R16, RZ, RZ, R10 ;  /* 0x000000ffff103224 */ /* 0x000fe400078e000a */
[--C-:B------:R-:W-:Y:S02]  /*0c80*/  @P3 IMAD.MOV.U32 R22, RZ, RZ, R11.reuse ;  /* 0x000000ffff163224 */ /* 0x100fe400078e000b */
[----:B------:R-:W-:Y:S02]  /*0c90*/  @P4 IMAD.MOV.U32 R16, RZ, RZ, R11 ;  /* 0x000000ffff104224 */ /* 0x000fe400078e000b */
[--C-:B------:R-:W-:Y:S02]  /*0ca0*/  @P4 IMAD.MOV.U32 R22, RZ, RZ, R23.reuse ;  /* 0x000000ffff164224 */ /* 0x100fe400078e0017 */
[----:B------:R-:W-:Y:S01]  /*0cb0*/  @P5 IMAD.MOV.U32 R16, RZ, RZ, R23 ;  /* 0x000000ffff105224 */ /* 0x000fe200078e0017 */
[----:B------:R-:W-:Y:S06]  /*0cc0*/  @!P6 BRA `(.L_x_5) ;  /* 0x00000000002ce947 */ /* 0x000fec0003800000 */
[----:B------:R-:W-:Y:S01]  /*0cd0*/  @P0 MOV R17, R6 ;  /* 0x0000000600110202 */ /* 0x000fe20000000f00 */
[----:B------:R-:W-:Y:S01]  /*0ce0*/  @P1 IMAD.MOV.U32 R17, RZ, RZ, R7 ;  /* 0x000000ffff111224 */ /* 0x000fe200078e0007 */
[----:B------:R-:W-:Y:S01]  /*0cf0*/  ISETP.EQ.AND P0, PT, R19, 0x8, PT ;  /* 0x000000081300780c */ /* 0x000fe20003f02270 */
[----:B------:R-:W-:Y:S01]  /*0d00*/  @P2 IMAD.MOV.U32 R17, RZ, RZ, R8 ;  /* 0x000000ffff112224 */ /* 0x000fe200078e0008 */
[----:B------:R-:W-:Y:S01]  /*0d10*/  LOP3.LUT R19, R18, 0x1f, RZ, 0xc0, !PT ;  /* 0x0000001f12137812 */ /* 0x000fe200078ec0ff */
[----:B------:R-:W-:Y:S02]  /*0d20*/  @P3 IMAD.MOV.U32 R17, RZ, RZ, R9 ;  /* 0x000000ffff113224 */ /* 0x000fe400078e0009 */
[----:B------:R-:W-:Y:S01]  /*0d30*/  @P4 IMAD.MOV.U32 R17, RZ, RZ, R10 ;  /* 0x000000ffff114224 */ /* 0x000fe200078e000a */
[----:B------:R-:W-:Y:S01]  /*0d40*/  SHF.L.W.U32.HI R22, R16, R19, R22 ;  /* 0x0000001310167219 */ /* 0x000fe20000010e16 */
[----:B------:R-:W-:-:S06]  /*0d50*/  @P5 IMAD.MOV.U32 R17, RZ, RZ, R11 ;  /* 0x000000ffff115224 */ /* 0x000fcc00078e000b */
[----:B------:R-:W-:-:S05]  /*0d60*/  @P0 IMAD.MOV.U32 R17, RZ, RZ, R23 ;  /* 0x000000ffff110224 */ /* 0x000fca00078e0017 */
[----:B------:R-:W-:-:S07]  /*0d70*/  SHF.L.W.U32.HI R16, R17, R19, R16 ;  /* 0x0000001311107219 */ /* 0x000fce0000010e10 */
.L_x_5:
[C---:B------:R-:W-:Y:S01]  /*0d80*/  SHF.L.W.U32.HI R24, R16.reuse, 0x2, R22 ;  /* 0x0000000210187819 */ /* 0x040fe20000010e16 */
[----:B------:R-:W-:Y:S01]  /*0d90*/  UMOV UR4, 0x54442d19 ;  /* 0x54442d1900047882 */ /* 0x000fe20000000000 */
[----:B------:R-:W-:Y:S01]  /*0da0*/  SHF.L.U32 R16, R16, 0x2, RZ ;  /* 0x0000000210107819 */ /* 0x000fe200000006ff */
[----:B------:R-:W-:Y:S01]  /*0db0*/  UMOV UR5, 0x3bf921fb ;  /* 0x3bf921fb00057882 */ /* 0x000fe20000000000 */
[----:B------:R-:W-:Y:S02]  /*0dc0*/  SHF.R.S32.HI R17, RZ, 0x1f, R24 ;  /* 0x0000001fff117819 */ /* 0x000fe40000011418 */
[----:B------:R-:W-:Y:S02]  /*0dd0*/  ISETP.GE.AND P1, PT, R3, RZ, PT ;  /* 0x000000ff0300720c */ /* 0x000fe40003f26270 */
[C---:B------:R-:W-:Y:S02]  /*0de0*/  LOP3.LUT R16, R17.reuse, R16, RZ, 0x3c, !PT ;  /* 0x0000001011107212 */ /* 0x040fe400078e3cff */
[----:B------:R-:W-:-:S02]  /*0df0*/  LOP3.LUT R17, R17, R24, RZ, 0x3c, !PT ;  /* 0x0000001811117212 */ /* 0x000fc400078e3cff */
[----:B------:R-:W-:Y:S02]  /*0e00*/  SHF.R.U32.HI R23, RZ, 0x1e, R22 ;  /* 0x0000001eff177819 */ /* 0x000fe40000011616 */
[C---:B------:R-:W-:Y:S02]  /*0e10*/  LOP3.LUT R22, R24.reuse, R3, RZ, 0x3c, !PT ;  /* 0x0000000318167212 */ /* 0x040fe400078e3cff */
[----:B------:R-:W1:Y:S01]  /*0e20*/  I2F.F64.S64 R16, R16 ;  /* 0x0000001000107312 */ /* 0x000e620000301c00 */
[----:B------:R-:W-:Y:S02]  /*0e30*/  LEA.HI R24, R24, R23, RZ, 0x1 ;  /* 0x0000001718187211 */ /* 0x000fe400078f08ff */
[----:B------:R-:W-:-:S03]  /*0e40*/  ISETP.GE.AND P0, PT, R22, RZ, PT ;  /* 0x000000ff1600720c */ /* 0x000fc60003f06270 */
[----:B------:R-:W-:-:S04]  /*0e50*/  IMAD.MOV R22, RZ, RZ, -R24 ;  /* 0x000000ffff167224 */ /* 0x000fc800078e0a18 */
[----:B------:R-:W-:Y:S01]  /*0e60*/  @!P1 IMAD.MOV.U32 R24, RZ, RZ, R22 ;  /* 0x000000ffff189224 */ /* 0x000fe200078e0016 */
[----:B-1----:R-:W-:-:S10]  /*0e70*/  DMUL R18, R16, UR4 ;  /* 0x0000000410127c28 */ /* 0x002fd40008000000 */
[----:B------:R-:W1:Y:S02]  /*0e80*/  F2F.F32.F64 R18, R18 ;  /* 0x0000001200127310 */ /* 0x000e640000301000 */
[----:B-1----:R-:W-:-:S07]  /*0e90*/  FSEL R16, -R18, R18, !P0 ;  /* 0x0000001212107208 */ /* 0x002fce0004000100 */
.L_x_3:
[----:B------:R-:W-:Y:S02]  /*0ea0*/  IMAD.MOV.U32 R18, RZ, RZ, 0x37cbac00 ;  /* 0x37cbac00ff127424 */ /* 0x000fe400078e00ff */
[----:B------:R-:W-:Y:S01]  /*0eb0*/  FMUL R17, R16, R16 ;  /* 0x0000001010117220 */ /* 0x000fe20000400000 */
[C---:B------:R-:W-:Y:S01]  /*0ec0*/  LOP3.LUT R19, R24.reuse, 0x1, RZ, 0xc0, !PT ;  /* 0x0000000118137812 */ /* 0x040fe200078ec0ff */
[----:B------:R-:W-:Y:S01]  /*0ed0*/  IMAD.MOV.U32 R22, RZ, RZ, 0x3d2aaabb ;  /* 0x3d2aaabbff167424 */ /* 0x000fe200078e00ff */
[----:B------:R-:W-:Y:S01]  /*0ee0*/  LOP3.LUT P1, RZ, R24, 0x2, RZ, 0xc0, !PT ;  /* 0x0000000218ff7812 */ /* 0x000fe2000782c0ff */
[----:B------:R-:W-:Y:S01]  /*0ef0*/  FFMA R18, R17, R18, -0.0013887860113754868507 ;  /* 0xbab607ed11127423 */ /* 0x000fe20000000012 */
[----:B------:R-:W-:Y:S01]  /*0f00*/  ISETP.NE.U32.AND P0, PT, R19, 0x1, PT ;  /* 0x000000011300780c */ /* 0x000fe20003f05070 */
[----:B------:R-:W-:Y:S01]  /*0f10*/  IMAD.MOV.U32 R23, RZ, RZ, 0x3effffff ;  /* 0x3effffffff177424 */ /* 0x000fe200078e00ff */
[----:B------:R-:W-:Y:S01]  /*0f20*/  FSETP.GE.AND P2, PT, |R3|, 105615, PT ;  /* 0x47ce47800300780b */ /* 0x000fe20003f46200 */
[----:B------:R-:W-:Y:S01]  /*0f30*/  IMAD.MOV.U32 R24, RZ, RZ, R5 ;  /* 0x000000ffff187224 */ /* 0x000fe200078e0005 */
[----:B------:R-:W-:-:S02]  /*0f40*/  FSEL R18, R18, -0.00019574658654164522886, !P0 ;  /* 0xb94d415312127808 */ /* 0x000fc40004000000 */
[----:B------:R-:W-:Y:S02]  /*0f50*/  FSEL R22, R22, 0.0083327032625675201416, !P0 ;  /* 0x3c0885e416167808 */ /* 0x000fe40004000000 */
[----:B------:R-:W-:Y:S02]  /*0f60*/  FSEL R16, R16, 1, P0 ;  /* 0x3f80000010107808 */ /* 0x000fe40000000000 */
[----:B------:R-:W-:Y:S01]  /*0f70*/  FSEL R23, -R23, -0.16666662693023681641, !P0 ;  /* 0xbe2aaaa817177808 */ /* 0x000fe20004000100 */
[C---:B------:R-:W-:Y:S02]  /*0f80*/  FFMA R18, R17.reuse, R18, R22 ;  /* 0x0000001211127223 */ /* 0x040fe40000000016 */
[C---:B------:R-:W-:Y:S02]  /*0f90*/  FFMA R19, R17.reuse, R16, RZ ;  /* 0x0000001011137223 */ /* 0x040fe400000000ff */
[----:B------:R-:W-:-:S04]  /*0fa0*/  FFMA R18, R17, R18, R23 ;  /* 0x0000001211127223 */ /* 0x000fc80000000017 */
[----:B------:R-:W-:Y:S01]  /*0fb0*/  FFMA R19, R19, R18, R16 ;  /* 0x0000001213137223 */ /* 0x000fe20000000010 */
[----:B------:R-:W-:-:S03]  /*0fc0*/  MOV R16, R4 ;  /* 0x0000000400107202 */ /* 0x000fc60000000f00 */
[----:B------:R-:W-:-:S04]  /*0fd0*/  @P1 FADD R19, RZ, -R19 ;  /* 0x80000013ff131221 */ /* 0x000fc80000000000 */
[----:B-----5:R-:W-:-:S04]  /*0fe0*/  FMUL R19, R20, R19 ;  /* 0x0000001314137220 */ /* 0x020fc80000400000 */
[----:B------:R-:W-:Y:S01]  /*0ff0*/  FFMA R21, R2, R21, -R19 ;  /* 0x0000001502157223 */ /* 0x000fe20000000813 */
[----:B------:R-:W-:Y:S06]  /*1000*/  @!P2 BRA `(.L_x_6) ;  /* 0x000000040070a947 */ /* 0x000fec0003800000 */
[----:B------:R-:W-:-:S13]  /*1010*/  FSETP.NEU.AND P0, PT, |R3|, +INF , PT ;  /* 0x7f8000000300780b */ /* 0x000fda0003f0d200 */
[----:B------:R-:W-:Y:S01]  /*1020*/  @!P0 FMUL R16, RZ, R3 ;  /* 0x00000003ff108220 */ /* 0x000fe20000400000 */
[----:B------:R-:W-:Y:S01]  /*1030*/  @!P0 IMAD.MOV.U32 R24, RZ, RZ, RZ ;  /* 0x000000ffff188224 */ /* 0x000fe200078e00ff */
[----:B------:R-:W-:Y:S06]  /*1040*/  @!P0 BRA `(.L_x_6) ;  /* 0x0000000400608947 */ /* 0x000fec0003800000 */
[----:B------:R-:W-:Y:S01]  /*1050*/  IMAD.SHL.U32 R16, R3, 0x100, RZ ;  /* 0x0000010003107824 */ /* 0x000fe200078e00ff */
[----:B------:R-:W-:Y:S01]  /*1060*/  CS2R R22, SRZ ;  /* 0x0000000000167805 */ /* 0x000fe2000001ff00 */
[----:B------:R-:W-:Y:S01]  /*1070*/  IMAD.MOV.U32 R25, RZ, RZ, RZ ;  /* 0x000000ffff197224 */ /* 0x000fe200078e00ff */
[----:B------:R-:W1:Y:S02]  /*1080*/  LDCU.64 UR8, c[0x4][URZ] ;  /* 0x01000000ff0877ac */ /* 0x000e640008000a00 */
[----:B------:R-:W-:Y:S01]  /*1090*/  LOP3.LUT R27, R16, 0x80000000, RZ, 0xfc, !PT ;  /* 0x80000000101b7812 */ /* 0x000fe200078efcff */
[----:B------:R-:W-:-:S06]  /*10a0*/  UMOV UR4, URZ ;  /* 0x000000ff00047c82 */ /* 0x000fcc0008000000 */
.L_x_7:
        /* <DEDUP_REMOVED lines=14> */
[----:B------:R-:W-:Y:S01]  /*1190*/  @P0 MOV R6, R18 ;  /* 0x0000001200060202 */ /* 0x000fe20000000f00 */
[----:B------:R-:W-:Y:S01]  /*11a0*/  IMAD.X R23, R19, 0x1, R25, P2 ;  /* 0x0000000113177824 */ /* 0x000fe200010e0619 */
[C---:B------:R-:W-:Y:S01]  /*11b0*/  ISETP.EQ.AND P2, PT, R22.reuse, 0x8, PT ;  /* 0x000000081600780c */ /* 0x040fe20003f42270 */
[--C-:B------:R-:W-:Y:S02]  /*11c0*/  @P1 IMAD.MOV.U32 R7, RZ, RZ, R18.reuse ;  /* 0x000000ffff071224 */ /* 0x100fe400078e0012 */
[--C-:B------:R-:W-:Y:S02]  /*11d0*/  @P3 IMAD.MOV.U32 R9, RZ, RZ, R18.reuse ;  /* 0x000000ffff093224 */ /* 0x100fe400078e0012 */
[--C-:B------:R-:W-:Y:S02]  /*11e0*/  @P4 IMAD.MOV.U32 R10, RZ, RZ, R18.reuse ;  /* 0x000000ffff0a4224 */ /* 0x100fe400078e0012 */
[----:B------:R-:W-:Y:S02]  /*11f0*/  @P5 IMAD.MOV.U32 R11, RZ, RZ, R18 ;  /* 0x000000ffff0b5224 */ /* 0x000fe400078e0012 */
[----:B------:R-:W-:-:S04]  /*1200*/  VIADD R22, R22, 0x4 ;  /* 0x0000000416167836 */ /* 0x000fc80000000000 */
[----:B------:R-:W-:Y:S01]  /*1210*/  @P2 IMAD.MOV.U32 R8, RZ, RZ, R18 ;  /* 0x000000ffff082224 */ /* 0x000fe200078e0012 */
[----:B------:R-:W-:Y:S06]  /*1220*/  BRA.U UP0, `(.L_x_7) ;  /* 0xfffffffd00a07547 */ /* 0x000fec000b83ffff */
[----:B------:R-:W-:-:S04]  /*1230*/  SHF.R.U32.HI R18, RZ, 0x17, R3 ;  /* 0x00000017ff127819 */ /* 0x000fc80000011603 */
[C---:B------:R-:W-:Y:S02]  /*1240*/  LOP3.LUT R16, R18.reuse, 0xe0, RZ, 0xc0, !PT ;  /* 0x000000e012107812 */ /* 0x040fe400078ec0ff */
[----:B------:R-:W-:Y:S02]  /*1250*/  LOP3.LUT P6, RZ, R18, 0x1f, RZ, 0xc0, !PT ;  /* 0x0000001f12ff7812 */ /* 0x000fe400078cc0ff */
[----:B------:R-:W-:-:S04]  /*1260*/  IADD3 R16, PT, PT, R16, -0x80, RZ ;  /* 0xffffff8010107810 */ /* 0x000fc80007ffe0ff */
        /* <DEDUP_REMOVED lines=20> */
[--C-:B------:R-:W-:Y:S01]  /*13b0*/  @P3 IMAD.MOV.U32 R22, RZ, RZ, R11.reuse ;  /* 0x000000ffff163224 */ /* 0x100fe200078e000b */
[----:B------:R-:W-:Y:S01]  /*13c0*/  @P4 MOV R22, R23 ;  /* 0x0000001700164202 */ /* 0x000fe20000000f00 */
[----:B------:R-:W-:Y:S02]  /*13d0*/  @P4 IMAD.MOV.U32 R16, RZ, RZ, R11 ;  /* 0x000000ffff104224 */ /* 0x000fe400078e000b */
[----:B------:R-:W-:Y:S01]  /*13e0*/  @P5 IMAD.MOV.U32 R16, RZ, RZ, R23 ;  /* 0x000000ffff105224 */ /* 0x000fe200078e0017 */
[----:B------:R-:W-:Y:S06]  /*13f0*/  @!P6 BRA `(.L_x_8) ;  /* 0x00000000002ce947 */ /* 0x000fec0003800000 */
[----:B------:R-:W-:Y:S01]  /*1400*/  @P0 IMAD.MOV.U32 R17, RZ, RZ, R6 ;  /* 0x000000ffff110224 */ /* 0x000fe200078e0006 */
[----:B------:R-:W-:Y:S01]  /*1410*/  ISETP.EQ.AND P0, PT, R19, 0x8, PT ;  /* 0x000000081300780c */ /* 0x000fe20003f02270 */
[----:B------:R-:W-:Y:S01]  /*1420*/  @P1 IMAD.MOV.U32 R17, RZ, RZ, R7 ;  /* 0x000000ffff111224 */ /* 0x000fe200078e0007 */
[----:B------:R-:W-:Y:S01]  /*1430*/  LOP3.LUT R19, R18, 0x1f, RZ, 0xc0, !PT ;  /* 0x0000001f12137812 */ /* 0x000fe200078ec0ff */
[----:B------:R-:W-:Y:S02]  /*1440*/  @P2 IMAD.MOV.U32 R17, RZ, RZ, R8 ;  /* 0x000000ffff112224 */ /* 0x000fe400078e0008 */
[----:B------:R-:W-:Y:S01]  /*1450*/  @P3 IMAD.MOV.U32 R17, RZ, RZ, R9 ;  /* 0x000000ffff113224 */ /* 0x000fe200078e0009 */
[----:B------:R-:W-:Y:S01]  /*1460*/  SHF.L.W.U32.HI R22, R16, R19, R22 ;  /* 0x0000001310167219 */ /* 0x000fe20000010e16 */
[----:B------:R-:W-:Y:S01]  /*1470*/  @P4 IMAD.MOV.U32 R17, RZ, RZ, R10 ;  /* 0x000000ffff114224 */ /* 0x000fe200078e000a */
[----:B------:R-:W-:-:S05]  /*1480*/  @P5 MOV R17, R11 ;  /* 0x0000000b00115202 */ /* 0x000fca0000000f00 */
[----:B------:R-:W-:-:S05]  /*1490*/  @P0 IMAD.MOV.U32 R17, RZ, RZ, R23 ;  /* 0x000000ffff110224 */ /* 0x000fca00078e0017 */
[----:B------:R-:W-:-:S07]  /*14a0*/  SHF.L.W.U32.HI R16, R17, R19, R16 ;  /* 0x0000001311107219 */ /* 0x000fce0000010e10 */
.L_x_8:
        /* <DEDUP_REMOVED lines=18> */
.L_x_6:
[----:B------:R-:W-:Y:S02]  /*15d0*/  IMAD.MOV.U32 R18, RZ, RZ, 0x37cbac00 ;  /* 0x37cbac00ff127424 */ /* 0x000fe400078e00ff */
[----:B------:R-:W-:Y:S01]  /*15e0*/  FMUL R17, R16, R16 ;  /* 0x0000001010117220 */ /* 0x000fe20000400000 */
[----:B------:R-:W-:Y:S01]  /*15f0*/  LOP3.LUT R22, R24, 0x1, RZ, 0xc0, !PT ;  /* 0x0000000118167812 */ /* 0x000fe200078ec0ff */
[----:B------:R-:W-:Y:S01]  /*1600*/  IMAD.MOV.U32 R26, RZ, RZ, 0x3d2aaabb ;  /* 0x3d2aaabbff1a7424 */ /* 0x000fe200078e00ff */
[----:B------:R-:W-:Y:S01]  /*1610*/  MOV R23, 0x3effffff ;  /* 0x3effffff00177802 */ /* 0x000fe20000000f00 */
[----:B------:R-:W-:Y:S01]  /*1620*/  FFMA R19, R17, R18, -0.0013887860113754868507 ;  /* 0xbab607ed11137423 */ /* 0x000fe20000000012 */
[----:B------:R-:W-:Y:S02]  /*1630*/  ISETP.NE.U32.AND P0, PT, R22, 0x1, PT ;  /* 0x000000011600780c */ /* 0x000fe40003f05070 */
[----:B------:R-:W-:Y:S02]  /*1640*/  LOP3.LUT P1, RZ, R24, 0x2, RZ, 0xc0, !PT ;  /* 0x0000000218ff7812 */ /* 0x000fe4000782c0ff */
[----:B------:R-:W-:-:S02]  /*1650*/  FSEL R22, R19, -0.00019574658654164522886, !P0 ;  /* 0xb94d415313167808 */ /* 0x000fc40004000000 */
[----:B------:R-:W-:Y:S02]  /*1660*/  FSEL R26, R26, 0.0083327032625675201416, !P0 ;  /* 0x3c0885e41a1a7808 */ /* 0x000fe40004000000 */
[----:B------:R-:W-:Y:S02]  /*1670*/  FSEL R16, R16, 1, P0 ;  /* 0x3f80000010107808 */ /* 0x000fe40000000000 */
[----:B------:R-:W-:Y:S01]  /*1680*/  FSEL R23, -R23, -0.16666662693023681641, !P0 ;  /* 0xbe2aaaa817177808 */ /* 0x000fe20004000100 */
[----:B------:R-:W-:Y:S01]  /*1690*/  FFMA R22, R17, R22, R26 ;  /* 0x0000001611167223 */ /* 0x000fe2000000001a */
[----:B------:R-:W-:Y:S01]  /*16a0*/  FSETP.GE.AND P2, PT, |R3|, 105615, PT ;  /* 0x47ce47800300780b */ /* 0x000fe20003f46200 */
[C---:B------:R-:W-:Y:S02]  /*16b0*/  FFMA R19, R17.reuse, R16, RZ ;  /* 0x0000001011137223 */ /* 0x040fe400000000ff */
[----:B------:R-:W-:-:S04]  /*16c0*/  FFMA R22, R17, R22, R23 ;  /* 0x0000001611167223 */ /* 0x000fc80000000017 */
[----:B------:R-:W-:-:S04]  /*16d0*/  FFMA R19, R19, R22, R16 ;  /* 0x0000001613137223 */ /* 0x000fc80000000010 */
[----:B------:R-:W-:-:S04]  /*16e0*/  @P1 FADD R19, RZ, -R19 ;  /* 0x80000013ff131221 */ /* 0x000fc80000000000 */
[----:B------:R-:W-:Y:S01]  /*16f0*/  FMUL R19, R2, R19 ;  /* 0x0000001302137220 */ /* 0x000fe20000400000 */
        /* <DEDUP_REMOVED lines=11> */
.L_x_10:
        /* <DEDUP_REMOVED lines=11> */
[----:B------:R-:W-:-:S02]  /*1860*/  ISETP.EQ.AND P4, PT, R22, 0x10, PT ;  /* 0x000000101600780c */ /* 0x000fc40003f82270 */
[C---:B------:R-:W-:Y:S02]  /*1870*/  ISETP.EQ.AND P5, PT, R22.reuse, 0x14, PT ;  /* 0x000000141600780c */ /* 0x040fe40003fa2270 */
[----:B------:R-:W-:Y:S01]  /*1880*/  IADD3 R22, PT, PT, R22, 0x4, RZ ;  /* 0x0000000416167810 */ /* 0x000fe20007ffe0ff */
[----:B--2---:R-:W-:-:S03]  /*1890*/  IMAD.WIDE.U32 R16, R4, R27, RZ ;  /* 0x0000001b04107225 */ /* 0x004fc600078e00ff */
[----:B------:R-:W-:-:S04]  /*18a0*/  IADD3 R2, P6, PT, R16, R23, RZ ;  /* 0x0000001710027210 */ /* 0x000fc80007fde0ff */
[----:B------:R-:W-:Y:S01]  /*18b0*/  @P0 MOV R6, R2 ;  /* 0x0000000200060202 */ /* 0x000fe20000000f00 */
[----:B------:R-:W-:Y:S02]  /*18c0*/  IMAD.X R23, R17, 0x1, R25, P6 ;  /* 0x0000000111177824 */ /* 0x000fe400030e0619 */
[--C-:B------:R-:W-:Y:S02]  /*18d0*/  @P1 IMAD.MOV.U32 R7, RZ, RZ, R2.reuse ;  /* 0x000000ffff071224 */ /* 0x100fe400078e0002 */
[--C-:B------:R-:W-:Y:S02]  /*18e0*/  @P2 IMAD.MOV.U32 R8, RZ, RZ, R2.reuse ;  /* 0x000000ffff082224 */ /* 0x100fe400078e0002 */
[--C-:B------:R-:W-:Y:S02]  /*18f0*/  @P3 IMAD.MOV.U32 R9, RZ, RZ, R2.reuse ;  /* 0x000000ffff093224 */ /* 0x100fe400078e0002 */
[--C-:B------:R-:W-:Y:S02]  /*1900*/  @P4 IMAD.MOV.U32 R10, RZ, RZ, R2.reuse ;  /* 0x000000ffff0a4224 */ /* 0x100fe400078e0002 */
        /* <DEDUP_REMOVED lines=13> */
[----:B------:R-:W-:-:S03]  /*19e0*/  ISETP.EQ.AND P5, PT, R16, RZ, PT ;  /* 0x000000ff1000720c */ /* 0x000fc60003fa2270 */
[--C-:B------:R-:W-:Y:S01]  /*19f0*/  @P3 IMAD.MOV.U32 R2, RZ, RZ, R6.reuse ;  /* 0x000000ffff023224 */ /* 0x100fe200078e0006 */
[C---:B------:R-:W-:Y:S01]  /*1a00*/  ISETP.EQ.AND P3, PT, R16.reuse, -0x4, PT ;  /* 0xfffffffc1000780c */ /* 0x040fe20003f62270 */
[----:B------:R-:W-:Y:S02]  /*1a10*/  @P4 IMAD.MOV.U32 R4, RZ, RZ, R6 ;  /* 0x000000ffff044224 */ /* 0x000fe400078e0006 */
[----:B------:R-:W-:Y:S01]  /*1a20*/  @P4 IMAD.MOV.U32 R2, RZ, RZ, R7 ;  /* 0x000000ffff024224 */ /* 0x000fe200078e0007 */
[----:B------:R-:W-:Y:S01]  /*1a30*/  ISETP.EQ.AND P4, PT, R16, 0x4, PT ;  /* 0x000000041000780c */ /* 0x000fe20003f82270 */
[--C-:B------:R-:W-:Y:S01]  /*1a40*/  @P2 IMAD.MOV.U32 R2, RZ, RZ, R8.reuse ;  /* 0x000000ffff022224 */ /* 0x100fe200078e0008 */
[----:B------:R-:W-:Y:S01]  /*1a50*/  @P2 MOV R4, R7 ;  /* 0x0000000700042202 */ /* 0x000fe20000000f00 */
[----:B------:R-:W-:Y:S02]  /*1a60*/  @P1 IMAD.MOV.U32 R4, RZ, RZ, R8 ;  /* 0x000000ffff041224 */ /* 0x000fe400078e0008 */
[----:B------:R-:W-:-:S02]  /*1a70*/  @P1 IMAD.MOV.U32 R2, RZ, RZ, R9 ;  /* 0x000000ffff021224 */ /* 0x000fc400078e0009 */
[----:B------:R-:W-:Y:S02]  /*1a80*/  @P0 IMAD.MOV.U32 R4, RZ, RZ, R9 ;  /* 0x000000ffff040224 */ /* 0x000fe400078e0009 */
[----:B------:R-:W-:Y:S01]  /*1a90*/  @P0 IMAD.MOV.U32 R2, RZ, RZ, R10 ;  /* 0x000000ffff020224 */ /* 0x000fe200078e000a */
[----:B------:R-:W-:Y:S01]  /*1aa0*/  @P3 MOV R4, R10 ;  /* 0x0000000a00043202 */ /* 0x000fe20000000f00 */
[--C-:B------:R-:W-:Y:S02]  /*1ab0*/  @P3 IMAD.MOV.U32 R2, RZ, RZ, R11.reuse ;  /* 0x000000ffff023224 */ /* 0x100fe400078e000b */
[----:B------:R-:W-:Y:S02]  /*1ac0*/  @P5 IMAD.MOV.U32 R4, RZ, RZ, R11 ;  /* 0x000000ffff045224 */ /* 0x000fe400078e000b */
[--C-:B------:R-:W-:Y:S02]  /*1ad0*/  @P5 IMAD.MOV.U32 R2, RZ, RZ, R23.reuse ;  /* 0x000000ffff025224 */ /* 0x100fe400078e0017 */
[----:B------:R-:W-:Y:S01]  /*1ae0*/  @P4 IMAD.MOV.U32 R4, RZ, RZ, R23 ;  /* 0x000000ffff044224 */ /* 0x000fe200078e0017 */
[----:B------:R-:W-:Y:S06]  /*1af0*/  @!P6 BRA `(.L_x_11) ;  /* 0x000000000028e947 */ /* 0x000fec0003800000 */
[----:B------:R-:W-:Y:S01]  /*1b00*/  @P1 IMAD.MOV.U32 R6, RZ, RZ, R7 ;  /* 0x000000ffff061224 */ /* 0x000fe200078e0007 */
[----:B------:R-:W-:Y:S01]  /*1b10*/  @P0 MOV R6, R8 ;  /* 0x0000000800060202 */ /* 0x000fe20000000f00 */
[----:B------:R-:W-:Y:S01]  /*1b20*/  @P3 IMAD.MOV.U32 R6, RZ, RZ, R9 ;  /* 0x000000ffff063224 */ /* 0x000fe200078e0009 */
[----:B------:R-:W-:Y:S01]  /*1b30*/  ISETP.EQ.AND P0, PT, R16, 0x8, PT ;  /* 0x000000081000780c */ /* 0x000fe20003f02270 */
[----:B------:R-:W-:Y:S01]  /*1b40*/  @P5 IMAD.MOV.U32 R6, RZ, RZ, R10 ;  /* 0x000000ffff065224 */ /* 0x000fe200078e000a */
[----:B------:R-:W-:Y:S01]  /*1b50*/  LOP3.LUT R5, R5, 0x1f, RZ, 0xc0, !PT ;  /* 0x0000001f05057812 */ /* 0x000fe200078ec0ff */
[----:B------:R-:W-:-:S03]  /*1b60*/  @P4 IMAD.MOV.U32 R6, RZ, RZ, R11 ;  /* 0x000000ffff064224 */ /* 0x000fc600078e000b */
[----:B------:R-:W-:-:S07]  /*1b70*/  SHF.L.W.U32.HI R2, R4, R5, R2 ;  /* 0x0000000504027219 */ /* 0x000fce0000010e02 */
[----:B------:R-:W-:-:S05]  /*1b80*/  @P0 IMAD.MOV.U32 R6, RZ, RZ, R23 ;  /* 0x000000ffff060224 */ /* 0x000fca00078e0017 */
[----:B------:R-:W-:-:S07]  /*1b90*/  SHF.L.W.U32.HI R4, R6, R5, R4 ;  /* 0x0000000506047219 */ /* 0x000fce0000010e04 */
.L_x_11:
        /* <DEDUP_REMOVED lines=9> */
[----:B------:R-:W1:Y:S01]  /*1c30*/  I2F.F64.S64 R4, R8 ;  /* 0x0000000800047312 */ /* 0x000e620000301c00 */
[----:B------:R-:W-:-:S04]  /*1c40*/  LOP3.LUT R3, R10, R3, RZ, 0x3c, !PT ;  /* 0x000000030a037212 */ /* 0x000fc800078e3cff */
[----:B------:R-:W-:Y:S01]  /*1c50*/  ISETP.GE.AND P0, PT, R3, RZ, PT ;  /* 0x000000ff0300720c */ /* 0x000fe20003f06270 */
[----:B-1----:R-:W-:Y:S01]  /*1c60*/  DMUL R6, R4, UR4 ;  /* 0x0000000404067c28 */ /* 0x002fe20008000000 */
[----:B------:R-:W-:-:S04]  /*1c70*/  LEA.HI R5, R10, R2, RZ, 0x1 ;  /* 0x000000020a057211 */ /* 0x000fc800078f08ff */
[----:B------:R-:W-:-:S05]  /*1c80*/  IADD3 R2, PT, PT, -R5, RZ, RZ ;  /* 0x000000ff05027210 */ /* 0x000fca0007ffe1ff */
[----:B------:R-:W1:Y:S01]  /*1c90*/  F2F.F32.F64 R6, R6 ;  /* 0x0000000600067310 */ /* 0x000e620000301000 */
[----:B------:R-:W-:Y:S01]  /*1ca0*/  @!P1 IMAD.MOV.U32 R5, RZ, RZ, R2 ;  /* 0x000000ffff059224 */ /* 0x000fe200078e0002 */
[----:B-1----:R-:W-:-:S07]  /*1cb0*/  FSEL R4, -R6, R6, !P0 ;  /* 0x0000000606047208 */ /* 0x002fce0004000100 */
.L_x_9:
[----:B------:R-:W-:Y:S01]  /*1cc0*/  LOP3.LUT R2, R5, 0x1, RZ, 0xc0, !PT ;  /* 0x0000000105027812 */ /* 0x000fe200078ec0ff */
[----:B------:R-:W-:Y:S01]  /*1cd0*/  FMUL R7, R4, R4 ;  /* 0x0000000404077220 */ /* 0x000fe20000400000 */
[----:B------:R-:W-:Y:S01]  /*1ce0*/  IMAD.MOV.U32 R6, RZ, RZ, 0x3e2aaaa8 ;  /* 0x3e2aaaa8ff067424 */ /* 0x000fe200078e00ff */
[----:B------:R-:W1:Y:S01]  /*1cf0*/  LDCU.64 UR4, c[0x0][0x3a0] ;  /* 0x00007400ff0477ac */ /* 0x000e620008000a00 */
[----:B------:R-:W-:Y:S01]  /*1d00*/  ISETP.NE.U32.AND P0, PT, R2, 0x1, PT ;  /* 0x000000010200780c */ /* 0x000fe20003f05070 */
[----:B------:R-:W-:Y:S01]  /*1d10*/  FFMA R18, R7, R18, -0.0013887860113754868507 ;  /* 0xbab607ed07127423 */ /* 0x000fe20000000012 */
[----:B------:R-:W-:Y:S02]  /*1d20*/  IMAD.MOV.U32 R2, RZ, RZ, 0x3c0885e4 ;  /* 0x3c0885e4ff027424 */ /* 0x000fe400078e00ff */
[----:B------:R-:W-:Y:S01]  /*1d30*/  VIADD R5, R5, 0x1 ;  /* 0x0000000105057836 */ /* 0x000fe20000000000 */
[----:B------:R-:W-:Y:S02]  /*1d40*/  FSEL R6, -R6, -0.4999999701976776123, !P0 ;  /* 0xbeffffff06067808 */ /* 0x000fe40004000100 */
[----:B------:R-:W-:-:S02]  /*1d50*/  FSEL R18, R18, -0.00019574658654164522886, P0 ;  /* 0xb94d415312127808 */ /* 0x000fc40000000000 */
[----:B------:R-:W-:Y:S02]  /*1d60*/  FSEL R2, R2, 0.041666727513074874878, !P0 ;  /* 0x3d2aaabb02027808 */ /* 0x000fe40004000000 */
[----:B------:R-:W-:Y:S02]  /*1d70*/  LOP3.LUT P1, RZ, R5, 0x2, RZ, 0xc0, !PT ;  /* 0x0000000205ff7812 */ /* 0x000fe4000782c0ff */
[----:B------:R-:W-:Y:S01]  /*1d80*/  FSEL R4, R4, 1, !P0 ;  /* 0x3f80000004047808 */ /* 0x000fe20004000000 */
[----:B------:R-:W-:Y:S02]  /*1d90*/  FFMA R18, R7, R18, R2 ;  /* 0x0000001207127223 */ /* 0x000fe40000000002 */
[----:B------:R-:W2:Y:S01]  /*1da0*/  LDC.64 R2, c[0x0][0x390] ;  /* 0x0000e400ff027b82 */ /* 0x000ea20000000a00 */
[----:B-1----:R-:W-:Y:S01]  /*1db0*/  FADD R21, R21, UR4 ;  /* 0x0000000415157e21 */ /* 0x002fe20008000000 */
[C---:B------:R-:W-:Y:S01]  /*1dc0*/  FFMA R6, R7.reuse, R18, R6 ;  /* 0x0000001207067223 */ /* 0x040fe20000000006 */
[----:B------:R-:W-:Y:S01]  /*1dd0*/  FFMA R7, R7, R4, RZ ;  /* 0x0000000407077223 */ /* 0x000fe200000000ff */
[----:B------:R-:W1:Y:S02]  /*1de0*/  LDCU UR4, c[0x0][0x3a8] ;  /* 0x00007500ff0477ac */ /* 0x000e640008000800 */
[----:B------:R-:W-:Y:S01]  /*1df0*/  STG.E desc[UR6][R12.64], R21 ;  /* 0x000000150c007986 */ /* 0x000fe2000c101906 */
[----:B------:R-:W-:-:S04]  /*1e00*/  FFMA R4, R7, R6, R4 ;  /* 0x0000000607047223 */ /* 0x000fc80000000004 */
[----:B------:R-:W-:-:S04]  /*1e10*/  @P1 FADD R4, RZ, -R4 ;  /* 0x80000004ff041221 */ /* 0x000fc80000000000 */
[----:B------:R-:W-:-:S04]  /*1e20*/  FFMA R19, R20, R4, R19 ;  /* 0x0000000414137223 */ /* 0x000fc80000000013 */
[----:B------:R-:W-:Y:S01]  /*1e30*/  FADD R19, R19, UR5 ;  /* 0x0000000513137e21 */ /* 0x000fe20008000000 */
[----:B--2---:R-:W-:-:S04]  /*1e40*/  IMAD.WIDE R2, R0, 0x4, R2 ;  /* 0x0000000400027825 */ /* 0x004fc800078e0202 */
[----:B------:R-:W-:Y:S04]  /*1e50*/  STG.E desc[UR6][R14.64], R19 ;  /* 0x000000130e007986 */ /* 0x000fe8000c101906 */
[----:B------:R-:W1:Y:S02]  /*1e60*/  LDG.E R0, desc[UR6][R2.64] ;  /* 0x0000000602007981 */ /* 0x000e64000c1e1900 */
[----:B-1----:R-:W-:-:S05]  /*1e70*/  FADD R5, R0, UR4 ;  /* 0x0000000400057e21 */ /* 0x002fca0008000000 */
[----:B------:R-:W-:Y:S01]  /*1e80*/  STG.E desc[UR6][R2.64], R5 ;  /* 0x0000000502007986 */ /* 0x000fe2000c101906 */
[----:B------:R-:W-:Y:S05]  /*1e90*/  EXIT ;  /* 0x000000000000794d */ /* 0x000fea0003800000 */
.L_x_12:
[----:B------:R-:W-:-:S00]  /*1ea0*/  BRA `(.L_x_12) ;  /* 0xfffffffc00fc7947 */ /* 0x000fc0000383ffff */
[----:B------:R-:W-:-:S00]  /*1eb0*/  NOP ;  /* 0x0000000000007918 */ /* 0x000fc00000000000 */
        /* <DEDUP_REMOVED lines=12> */
.L_x_13:


//--------------------- .nv.global.init           --------------------------
	.section	.nv.global.init,"aw",@progbits
	.align	4
.nv.global.init:
	.type		__cudart_i2opi_f,@object
	.size		__cudart_i2opi_f,(.L_0 - __cudart_i2opi_f)
__cudart_i2opi_f:
        /*0000*/ 	.byte	0x41, 0x90, 0x43, 0x3c, 0x99, 0x95, 0x62, 0xdb, 0xc0, 0xdd, 0x34, 0xf5, 0xd1, 0x57, 0x27, 0xfc
        /*0010*/ 	.byte	0x29, 0x15, 0x44, 0x4e, 0x6e, 0x83, 0xf9, 0xa2
.L_0:


//--------------------- .nv.shared.reserved.0     --------------------------
	.section	.nv.shared.reserved.0,"aw",@nobits
	.weak		__nv_reservedSMEM_offset_0_alias
	.size		__nv_reservedSMEM_offset_0_alias, 0, 64
	.other		__nv_reservedSMEM_offset_0_alias,@"STO_CUDA_RESERVED_SHARED STV_DEFAULT"
__nv_reservedSMEM_offset_0_alias:
	.zero		0
	.zero		64


//--------------------- .nv.constant0._Z16transform_pointsPfS_S_iffff --------------------------
	.section	.nv.constant0._Z16transform_pointsPfS_S_iffff,"a",@progbits
	.sectionflags	@""
	.align	4
.nv.constant0._Z16transform_pointsPfS_S_iffff:
	.zero		940


//--------------------- SYMBOLS --------------------------

	.type		.nv.reservedSmem.offset0,@object
	.size		.nv.reservedSmem.offset0,0x4
